// auto-generated by cutlass_sweep.conv — config: {"arch": "sm_100", "cluster_m": 2, "cluster_n": 1, "conv_kind": "fprop", "dtype": "e4m3", "ndim": 2, "tile_k": 32, "tile_m": 64, "tile_n": 64}
#include "cutlass/cutlass.h"
#include "cute/tensor.hpp"
#include "cutlass/kernel_hardware_info.hpp"
#include "cutlass/conv/convolution.h"
#include "cutlass/conv/dispatch_policy.hpp"
#include "cutlass/conv/collective/collective_builder.hpp"
#include "cutlass/conv/kernel/conv_universal.hpp"
#include "cutlass/conv/device/conv_universal_adapter.hpp"
#include "cutlass/epilogue/collective/collective_builder.hpp"

using namespace cute;
using Elem = cutlass::float_e4m3_t;
using Acc  = float;
using LayoutAB = cutlass::layout::TensorNHWC;
using LayoutC  = cutlass::layout::TensorNHWC;
constexpr auto ConvOp = cutlass::conv::Operator::kFprop;
using TileShape    = Shape<_64, _64, Shape<_32>>;
using ClusterShape = Shape<_2, _1, _1>;

using CollectiveEpilogue = typename cutlass::epilogue::collective::CollectiveBuilder<
    cutlass::arch::Sm100, cutlass::arch::OpClassTensorOp,
    TileShape, ClusterShape,
    cutlass::epilogue::collective::EpilogueTileAuto,
    Acc, Acc,
    Elem, LayoutC, 128 / cutlass::sizeof_bits<Elem>::value,
    Elem, LayoutC, 128 / cutlass::sizeof_bits<Elem>::value,
    cutlass::epilogue::collective::EpilogueScheduleAuto
  >::CollectiveOp;

using CollectiveMainloop = typename cutlass::conv::collective::CollectiveBuilder<
    cutlass::arch::Sm100, cutlass::arch::OpClassTensorOp, ConvOp,
    Elem, LayoutAB, 128 / cutlass::sizeof_bits<Elem>::value,
    Elem, LayoutAB, 128 / cutlass::sizeof_bits<Elem>::value,
    Acc,
    TileShape, ClusterShape,
    cutlass::conv::collective::StageCountAutoCarveout<
        static_cast<int>(sizeof(typename CollectiveEpilogue::SharedStorage))>,
    cutlass::conv::collective::KernelScheduleAuto
  >::CollectiveOp;

using ProblemShape = cutlass::conv::ConvProblemShape<
    ConvOp, CollectiveMainloop::DispatchPolicy::NumSpatialDimensions>;
using ConvKernel = cutlass::conv::kernel::ConvUniversal<
    ProblemShape, CollectiveMainloop, CollectiveEpilogue>;
using Conv = cutlass::conv::device::ConvUniversalAdapter<ConvKernel>;

auto* _anchor = &cutlass::device_kernel<ConvKernel>;


// ===== COMPILED SASS (sm_100a) =====

	.target	sm_100a

	.elftype	@"ET_EXEC"


//--------------------- .note.nv.tkinfo           --------------------------
	.section	.note.nv.tkinfo,"",@"SHT_NOTE"
	.sectionflags	@"SHF_NOTE_NV_TKINFO"
	.tkinfo
        /*0018*/ 	.word	0x00000002
        /*0030*/ 	.string	""
        /*0030*/ 	.string	"ptxas"
        /*0030*/ 	.string	"Cuda compilation tools, release 13.0, V13.0.88"
        /*0030*/ 	.string	"Build cuda_13.0.r13.0/compiler.36424714_0"
        /*0030*/ 	.string	"-arch sm_100a -m 64 "



//--------------------- .note.nv.cuinfo           --------------------------
	.section	.note.nv.cuinfo,"",@"SHT_NOTE"
	.sectionflags	@"SHF_NOTE_NV_CUINFO"
        /*0018*/ 	.short	0x0002
        /*001a*/ 	.short	0x0064
        /*001c*/ 	.short	0x0082
	.zero		2


//--------------------- .nv.info                  --------------------------
	.section	.nv.info,"",@"SHT_CUDA_INFO"
	.align	4


	//----- nvinfo : EIATTR_REGCOUNT
	.align		4
        /*0000*/ 	.byte	0x04, 0x2f
        /*0002*/ 	.short	(.L_19 - .L_18)
	.align		4
.L_18:
        /*0004*/ 	.word	index@(_ZN7cutlass13device_kernelINS_4conv6kernel13ConvUniversalINS1_16ConvProblemShapeILNS1_8OperatorE0ELi2EEENS1_10collective14CollectiveConvINS1_47MainloopSm100TmaUmmaWarpSpecializedImplicitGemmILS5_0ELi54ELi2ELi1ELi2EN4cute5tupleIJNSA_1CILi2EEENSC_ILi1EEESE_EEEEENSB_IJNSC_ILi64EEESH_NSB_IJNSC_ILi32EEEEEEEEENS_12float_e4m3_tESL_NSA_8TiledMMAINSA_8MMA_AtomIJNSA_10MMA_TraitsINSA_19SM100_MMA_F8F6F4_SSEJSL_SL_fSH_SH_NSA_17integral_constantINSA_4UMMA5MajorELSS_0EEEST_NSQ_INSR_7ScaleInELSU_0EEESV_EEEEEENSA_6LayoutINSB_IJSE_SE_SE_EEENSB_IJNSC_ILi0EEES10_S10_EEEEENSB_IJNSA_10UnderscoreES13_S13_EEEEENS7_6detail27Sm100ImplicitGemmTileTraitsINSA_20SM90_TMA_LOAD_IM2COLENSA_14ComposedLayoutINSA_7SwizzleILi1ELi4ELi3EEENSA_18smem_ptr_flag_bitsILi8EEENSY_INSB_IJNSC_ILi8EEESI_EEENSB_IJSI_SE_EEEEEEEvEENS17_INSA_23SM90_TMA_LOAD_MULTICASTES1I_vEEEENS_8epilogue10collective18CollectiveEpilogueINS1N_23Sm100TmaWarpSpecializedILi1ELi1ELi32ELb0ELb0EEEJSK_NSB_IJNSY_ISH_SE_EES1S_EEESL_NSB_IJNSB_IJlllEEESE_S10_EEESL_S1V_NS1N_6fusion15FusionCallbacksIS1R_NS1W_17LinearCombinationISL_fSL_fLNS_15FloatRoundStyleE2EEESK_S1T_JEEENSA_5SM1004TMEM4LOAD26SM100_TMEM_LOAD_16dp32b32xES18_NS19_INS1A_ILi2ELi4ELi3EEES1D_NSY_INSB_IJS1E_SH_EEENSB_IJSH_SE_EEEEEEENSA_39AutoVectorizingCopyWithAssumedAlignmentILi128EEENSA_21SM90_TMA_STORE_IM2COLES2A_S2C_S2C_EEEvvEEEEvNT_6ParamsE)
        /*0008*/ 	.word	0x00000060


	//----- nvinfo : EIATTR_FRAME_SIZE
	.align		4
.L_19:
        /*000c*/ 	.byte	0x04, 0x11
        /*000e*/ 	.short	(.L_21 - .L_20)
	.align		4
.L_20:
        /*0010*/ 	.word	index@($__internal_2_$__cuda_sm10x_tcgen05_guardrail_trap_unallocated_columns_being_dealloced)
        /*0014*/ 	.word	0x00000008


	//----- nvinfo : EIATTR_FRAME_SIZE
	.align		4
.L_21:
        /*0018*/ 	.byte	0x04, 0x11
        /*001a*/ 	.short	(.L_23 - .L_22)
	.align		4
.L_22:
        /*001c*/ 	.word	index@($__internal_1_$__cuda_sm10x_tcgen05_guardrail_trap_phase_invalid_during_alloc)
        /*0020*/ 	.word	0x00000008


	//----- nvinfo : EIATTR_FRAME_SIZE
	.align		4
.L_23:
        /*0024*/ 	.byte	0x04, 0x11
        /*0026*/ 	.short	(.L_25 - .L_24)
	.align		4
.L_24:
        /*0028*/ 	.word	index@($__internal_0_$__cuda_sm10x_tcgen05_guardrail_trap_col_being_dealloced_not_returned_by_alloc)
        /*002c*/ 	.word	0x00000008


	//----- nvinfo : EIATTR_FRAME_SIZE
	.align		4
.L_25:
        /*0030*/ 	.byte	0x04, 0x11
        /*0032*/ 	.short	(.L_27 - .L_26)
	.align		4
.L_26:
        /*0034*/ 	.word	index@(_ZN7cutlass13device_kernelINS_4conv6kernel13ConvUniversalINS1_16ConvProblemShapeILNS1_8OperatorE0ELi2EEENS1_10collective14CollectiveConvINS1_47MainloopSm100TmaUmmaWarpSpecializedImplicitGemmILS5_0ELi54ELi2ELi1ELi2EN4cute5tupleIJNSA_1CILi2EEENSC_ILi1EEESE_EEEEENSB_IJNSC_ILi64EEESH_NSB_IJNSC_ILi32EEEEEEEEENS_12float_e4m3_tESL_NSA_8TiledMMAINSA_8MMA_AtomIJNSA_10MMA_TraitsINSA_19SM100_MMA_F8F6F4_SSEJSL_SL_fSH_SH_NSA_17integral_constantINSA_4UMMA5MajorELSS_0EEEST_NSQ_INSR_7ScaleInELSU_0EEESV_EEEEEENSA_6LayoutINSB_IJSE_SE_SE_EEENSB_IJNSC_ILi0EEES10_S10_EEEEENSB_IJNSA_10UnderscoreES13_S13_EEEEENS7_6detail27Sm100ImplicitGemmTileTraitsINSA_20SM90_TMA_LOAD_IM2COLENSA_14ComposedLayoutINSA_7SwizzleILi1ELi4ELi3EEENSA_18smem_ptr_flag_bitsILi8EEENSY_INSB_IJNSC_ILi8EEESI_EEENSB_IJSI_SE_EEEEEEEvEENS17_INSA_23SM90_TMA_LOAD_MULTICASTES1I_vEEEENS_8epilogue10collective18CollectiveEpilogueINS1N_23Sm100TmaWarpSpecializedILi1ELi1ELi32ELb0ELb0EEEJSK_NSB_IJNSY_ISH_SE_EES1S_EEESL_NSB_IJNSB_IJlllEEESE_S10_EEESL_S1V_NS1N_6fusion15FusionCallbacksIS1R_NS1W_17LinearCombinationISL_fSL_fLNS_15FloatRoundStyleE2EEESK_S1T_JEEENSA_5SM1004TMEM4LOAD26SM100_TMEM_LOAD_16dp32b32xES18_NS19_INS1A_ILi2ELi4ELi3EEES1D_NSY_INSB_IJS1E_SH_EEENSB_IJSH_SE_EEEEEEENSA_39AutoVectorizingCopyWithAssumedAlignmentILi128EEENSA_21SM90_TMA_STORE_IM2COLES2A_S2C_S2C_EEEvvEEEEvNT_6ParamsE)
        /*0038*/ 	.word	0x00000008


	//----- nvinfo : EIATTR_MIN_STACK_SIZE
	.align		4
.L_27:
        /*003c*/ 	.byte	0x04, 0x12
        /*003e*/ 	.short	(.L_29 - .L_28)
	.align		4
.L_28:
        /*0040*/ 	.word	index@(_ZN7cutlass13device_kernelINS_4conv6kernel13ConvUniversalINS1_16ConvProblemShapeILNS1_8OperatorE0ELi2EEENS1_10collective14CollectiveConvINS1_47MainloopSm100TmaUmmaWarpSpecializedImplicitGemmILS5_0ELi54ELi2ELi1ELi2EN4cute5tupleIJNSA_1CILi2EEENSC_ILi1EEESE_EEEEENSB_IJNSC_ILi64EEESH_NSB_IJNSC_ILi32EEEEEEEEENS_12float_e4m3_tESL_NSA_8TiledMMAINSA_8MMA_AtomIJNSA_10MMA_TraitsINSA_19SM100_MMA_F8F6F4_SSEJSL_SL_fSH_SH_NSA_17integral_constantINSA_4UMMA5MajorELSS_0EEEST_NSQ_INSR_7ScaleInELSU_0EEESV_EEEEEENSA_6LayoutINSB_IJSE_SE_SE_EEENSB_IJNSC_ILi0EEES10_S10_EEEEENSB_IJNSA_10UnderscoreES13_S13_EEEEENS7_6detail27Sm100ImplicitGemmTileTraitsINSA_20SM90_TMA_LOAD_IM2COLENSA_14ComposedLayoutINSA_7SwizzleILi1ELi4ELi3EEENSA_18smem_ptr_flag_bitsILi8EEENSY_INSB_IJNSC_ILi8EEESI_EEENSB_IJSI_SE_EEEEEEEvEENS17_INSA_23SM90_TMA_LOAD_MULTICASTES1I_vEEEENS_8epilogue10collective18CollectiveEpilogueINS1N_23Sm100TmaWarpSpecializedILi1ELi1ELi32ELb0ELb0EEEJSK_NSB_IJNSY_ISH_SE_EES1S_EEESL_NSB_IJNSB_IJlllEEESE_S10_EEESL_S1V_NS1N_6fusion15FusionCallbacksIS1R_NS1W_17LinearCombinationISL_fSL_fLNS_15FloatRoundStyleE2EEESK_S1T_JEEENSA_5SM1004TMEM4LOAD26SM100_TMEM_LOAD_16dp32b32xES18_NS19_INS1A_ILi2ELi4ELi3EEES1D_NSY_INSB_IJS1E_SH_EEENSB_IJSH_SE_EEEEEEENSA_39AutoVectorizingCopyWithAssumedAlignmentILi128EEENSA_21SM90_TMA_STORE_IM2COLES2A_S2C_S2C_EEEvvEEEEvNT_6ParamsE)
        /*0044*/ 	.word	0x00000008
.L_29:


//--------------------- .nv.compat                --------------------------
	.section	.nv.compat,"",@"SHT_CUDA_COMPAT_INFO"
	.align	4
        /*0000*/ 	.byte	0x02, 0x09, 0x01, 0x00, 0x02, 0x02, 0x02, 0x00, 0x02, 0x05, 0x05, 0x00, 0x03, 0x07, 0x01, 0x01
        /*0010*/ 	.byte	0x02, 0x03, 0x01, 0x00, 0x02, 0x06, 0x01, 0x00, 0x04, 0x0b, 0x08, 0x00, 0x09, 0x00, 0x00, 0x00
        /*0020*/ 	.byte	0x00, 0x00, 0x00, 0x00


//--------------------- .nv.info._ZN7cutlass13device_kernelINS_4conv6kernel13ConvUniversalINS1_16ConvProblemShapeILNS1_8OperatorE0ELi2EEENS1_10collective14CollectiveConvINS1_47MainloopSm100TmaUmmaWarpSpecializedImplicitGemmILS5_0ELi54ELi2ELi1ELi2EN4cute5tupleIJNSA_1CILi2EEENSC_ILi1EEESE_EEEEENSB_IJNSC_ILi64EEESH_NSB_IJNSC_ILi32EEEEEEEEENS_12float_e4m3_tESL_NSA_8TiledMMAINSA_8MMA_AtomIJNSA_10MMA_TraitsINSA_19SM100_MMA_F8F6F4_SSEJSL_SL_fSH_SH_NSA_17integral_constantINSA_4UMMA5MajorELSS_0EEEST_NSQ_INSR_7ScaleInELSU_0EEESV_EEEEEENSA_6LayoutINSB_IJSE_SE_SE_EEENSB_IJNSC_ILi0EEES10_S10_EEEEENSB_IJNSA_10UnderscoreES13_S13_EEEEENS7_6detail27Sm100ImplicitGemmTileTraitsINSA_20SM90_TMA_LOAD_IM2COLENSA_14ComposedLayoutINSA_7SwizzleILi1ELi4ELi3EEENSA_18smem_ptr_flag_bitsILi8EEENSY_INSB_IJNSC_ILi8EEESI_EEENSB_IJSI_SE_EEEEEEEvEENS17_INSA_23SM90_TMA_LOAD_MULTICASTES1I_vEEEENS_8epilogue10collective18CollectiveEpilogueINS1N_23Sm100TmaWarpSpecializedILi1ELi1ELi32ELb0ELb0EEEJSK_NSB_IJNSY_ISH_SE_EES1S_EEESL_NSB_IJNSB_IJlllEEESE_S10_EEESL_S1V_NS1N_6fusion15FusionCallbacksIS1R_NS1W_17LinearCombinationISL_fSL_fLNS_15FloatRoundStyleE2EEESK_S1T_JEEENSA_5SM1004TMEM4LOAD26SM100_TMEM_LOAD_16dp32b32xES18_NS19_INS1A_ILi2ELi4ELi3EEES1D_NSY_INSB_IJS1E_SH_EEENSB_IJSH_SE_EEEEEEENSA_39AutoVectorizingCopyWithAssumedAlignmentILi128EEENSA_21SM90_TMA_STORE_IM2COLES2A_S2C_S2C_EEEvvEEEEvNT_6ParamsE --------------------------
	.section	.nv.info._ZN7cutlass13device_kernelINS_4conv6kernel13ConvUniversalINS1_16ConvProblemShapeILNS1_8OperatorE0ELi2EEENS1_10collective14CollectiveConvINS1_47MainloopSm100TmaUmmaWarpSpecializedImplicitGemmILS5_0ELi54ELi2ELi1ELi2EN4cute5tupleIJNSA_1CILi2EEENSC_ILi1EEESE_EEEEENSB_IJNSC_ILi64EEESH_NSB_IJNSC_ILi32EEEEEEEEENS_12float_e4m3_tESL_NSA_8TiledMMAINSA_8MMA_AtomIJNSA_10MMA_TraitsINSA_19SM100_MMA_F8F6F4_SSEJSL_SL_fSH_SH_NSA_17integral_constantINSA_4UMMA5MajorELSS_0EEEST_NSQ_INSR_7ScaleInELSU_0EEESV_EEEEEENSA_6LayoutINSB_IJSE_SE_SE_EEENSB_IJNSC_ILi0EEES10_S10_EEEEENSB_IJNSA_10UnderscoreES13_S13_EEEEENS7_6detail27Sm100ImplicitGemmTileTraitsINSA_20SM90_TMA_LOAD_IM2COLENSA_14ComposedLayoutINSA_7SwizzleILi1ELi4ELi3EEENSA_18smem_ptr_flag_bitsILi8EEENSY_INSB_IJNSC_ILi8EEESI_EEENSB_IJSI_SE_EEEEEEEvEENS17_INSA_23SM90_TMA_LOAD_MULTICASTES1I_vEEEENS_8epilogue10collective18CollectiveEpilogueINS1N_23Sm100TmaWarpSpecializedILi1ELi1ELi32ELb0ELb0EEEJSK_NSB_IJNSY_ISH_SE_EES1S_EEESL_NSB_IJNSB_IJlllEEESE_S10_EEESL_S1V_NS1N_6fusion15FusionCallbacksIS1R_NS1W_17LinearCombinationISL_fSL_fLNS_15FloatRoundStyleE2EEESK_S1T_JEEENSA_5SM1004TMEM4LOAD26SM100_TMEM_LOAD_16dp32b32xES18_NS19_INS1A_ILi2ELi4ELi3EEES1D_NSY_INSB_IJS1E_SH_EEENSB_IJSH_SE_EEEEEEENSA_39AutoVectorizingCopyWithAssumedAlignmentILi128EEENSA_21SM90_TMA_STORE_IM2COLES2A_S2C_S2C_EEEvvEEEEvNT_6ParamsE,"",@"SHT_CUDA_INFO"
	.sectionflags	@""
	.align	4


	//----- nvinfo : EIATTR_CUDA_API_VERSION
	.align		4
        /*0000*/ 	.byte	0x04, 0x37
        /*0002*/ 	.short	(.L_31 - .L_30)
.L_30:
        /*0004*/ 	.word	0x00000082


	//----- nvinfo : EIATTR_KPARAM_INFO
	.align		4
.L_31:
        /*0008*/ 	.byte	0x04, 0x17
        /*000a*/ 	.short	(.L_33 - .L_32)
.L_32:
        /*000c*/ 	.word	0x00000000
        /*0010*/ 	.short	0x0000
        /*0012*/ 	.short	0x0000
        /*0014*/ 	.byte	0x00, 0xf0, 0x01, 0x20


	//----- nvinfo : EIATTR_AT_ENTRY_FRAGMENTS
	.align		4
.L_33:
        /*0018*/ 	.byte	0x04, 0x4f
        /*001a*/ 	.short	(.L_35 - .L_34)


	//   ....[0]....
.L_34:
        /*001c*/ 	.word	0x00000006


	//----- nvinfo : EIATTR_RESERVED_SMEM_USED
	.align		4
.L_35:
        /*0020*/ 	.byte	0x01, 0x41
	.zero		2


	//----- nvinfo : EIATTR_SPARSE_MMA_MASK
	.align		4
        /*0024*/ 	.byte	0x03, 0x50
        /*0026*/ 	.short	0x0000


	//----- nvinfo : EIATTR_TCGEN05_1CTA_USED
	.align		4
        /*0028*/ 	.byte	0x01, 0x51
	.zero		2


	//----- nvinfo : EIATTR_MAXREG_COUNT
	.align		4
        /*002c*/ 	.byte	0x03, 0x1b
        /*002e*/ 	.short	0x00ff


	//----- nvinfo : EIATTR_NUM_BARRIERS
	.align		4
        /*0030*/ 	.byte	0x02, 0x4c
        /*0032*/ 	.byte	0x07
	.zero		1


	//----- nvinfo : EIATTR_EXTERNS
	.align		4
        /*0034*/ 	.byte	0x04, 0x0f
        /*0036*/ 	.short	(.L_37 - .L_36)


	//   ....[0]....
	.align		4
.L_36:
        /*0038*/ 	.word	index@(__assertfail)


	//----- nvinfo : EIATTR_MERCURY_ISA_VERSION
	.align		4
.L_37:
        /*003c*/ 	.byte	0x03, 0x5f
        /*003e*/ 	.short	0x0101


	//----- nvinfo : EIATTR_INT_WARP_WIDE_INSTR_OFFSETS
	.align		4
        /*0040*/ 	.byte	0x04, 0x31
        /*0042*/ 	.short	(.L_39 - .L_38)


	//   ....[0]....
.L_38:
        /*0044*/ 	.word	0x00005c40


	//   ....[1]....
        /*0048*/ 	.word	0x00005c60


	//   ....[2]....
        /*004c*/ 	.word	0x00005c90


	//   ....[3]....
        /*0050*/ 	.word	0x00006820


	//   ....[4]....
        /*0054*/ 	.word	0x000069e0


	//----- nvinfo : EIATTR_COOP_GROUP_MASK_REGIDS
	.align		4
.L_39:
        /*0058*/ 	.byte	0x04, 0x29
        /*005a*/ 	.short	(.L_41 - .L_40)


	//   ....[0]....
.L_40:
        /*005c*/ 	.word	0xffffffff


	//   ....[1]....
        /*0060*/ 	.word	0xffffffff


	//   ....[2]....
        /*0064*/ 	.word	0xffffffff


	//   ....[3]....
        /*0068*/ 	.word	0xffffffff


	//   ....[4]....
        /*006c*/ 	.word	0xffffffff


	//   ....[5]....
        /*0070*/ 	.word	0xffffffff


	//   ....[6]....
        /*0074*/ 	.word	0xffffffff


	//   ....[7]....
        /*0078*/ 	.word	0xffffffff


	//   ....[8]....
        /*007c*/ 	.word	0xffffffff


	//   ....[9]....
        /*0080*/ 	.word	0xffffffff


	//   ....[10]....
        /*0084*/ 	.word	0xffffffff


	//   ....[11]....
        /*0088*/ 	.word	0xffffffff


	//   ....[12]....
        /*008c*/ 	.word	0xffffffff


	//----- nvinfo : EIATTR_COOP_GROUP_INSTR_OFFSETS
	.align		4
.L_41:
        /*0090*/ 	.byte	0x04, 0x28
        /*0092*/ 	.short	(.L_43 - .L_42)


	//   ....[0]....
.L_42:
        /*0094*/ 	.word	0x00000090


	//   ....[1]....
        /*0098*/ 	.word	0x00000500


	//   ....[2]....
        /*009c*/ 	.word	0x00000d00


	//   ....[3]....
        /*00a0*/ 	.word	0x00000e40


	//   ....[4]....
        /*00a4*/ 	.word	0x00000f40


	//   ....[5]....
        /*00a8*/ 	.word	0x00001090


	//   ....[6]....
        /*00ac*/ 	.word	0x00001290


	//   ....[7]....
        /*00b0*/ 	.word	0x000028e0


	//   ....[8]....
        /*00b4*/ 	.word	0x00005110


	//   ....[9]....
        /*00b8*/ 	.word	0x00005320


	//   ....[10]....
        /*00bc*/ 	.word	0x00005350


	//   ....[11]....
        /*00c0*/ 	.word	0x00005b20


	//   ....[12]....
        /*00c4*/ 	.word	0x00005d60


	//----- nvinfo : EIATTR_VRC_CTA_INIT_COUNT
	.align		4
.L_43:
        /*00c8*/ 	.byte	0x02, 0x4a
        /*00ca*/ 	.byte	0x80
	.zero		1


	//----- nvinfo : EIATTR_SYSCALL_OFFSETS
	.align		4
        /*00cc*/ 	.byte	0x04, 0x46
        /*00ce*/ 	.short	(.L_45 - .L_44)


	//   ....[0]....
.L_44:
        /*00d0*/ 	.word	0x00007560


	//   ....[1]....
        /*00d4*/ 	.word	0x000076a0


	//   ....[2]....
        /*00d8*/ 	.word	0x00007df0


	//----- nvinfo : EIATTR_MBARRIER_INSTR_OFFSETS
	.align		4
.L_45:
        /*00dc*/ 	.byte	0x04, 0x39
        /*00de*/ 	.short	(.L_47 - .L_46)


	//   ....[0]....
.L_46:
        /*00e0*/ 	.word	0x00000620
        /*00e4*/ 	.word	0x000000ff
        /*00e8*/ 	.word	0x00000000
        /*00ec*/ 	.short	0x0100
        /*00ee*/ 	.byte	0x04
	.zero		1


	//   ....[1]....
        /*00f0*/ 	.word	0x00000630
        /*00f4*/ 	.word	0x000000ff
        /*00f8*/ 	.word	0x000001b0
        /*00fc*/ 	.short	0x0100
        /*00fe*/ 	.byte	0x04
	.zero		1


	//   ....[2]....
        /*0100*/ 	.word	0x00000640
        /*0104*/ 	.word	0x000000ff
        /*0108*/ 	.word	0x00000008
        /*010c*/ 	.short	0x0100
        /*010e*/ 	.byte	0x04
	.zero		1


	//   ....[3]....
        /*0110*/ 	.word	0x00000650
        /*0114*/ 	.word	0x000000ff
        /*0118*/ 	.word	0x000001b8
        /*011c*/ 	.short	0x0100
        /*011e*/ 	.byte	0x04
	.zero		1


	//   ....[4]....
        /*0120*/ 	.word	0x00000660
        /*0124*/ 	.word	0x000000ff
        /*0128*/ 	.word	0x00000010
        /*012c*/ 	.short	0x0100
        /*012e*/ 	.byte	0x04
	.zero		1


	//   ....[5]....
        /*0130*/ 	.word	0x00000670
        /*0134*/ 	.word	0x000000ff
        /*0138*/ 	.word	0x000001c0
        /*013c*/ 	.short	0x0100
        /*013e*/ 	.byte	0x04
	.zero		1


	//   ....[6]....
        /*0140*/ 	.word	0x00000680
        /*0144*/ 	.word	0x000000ff
        /*0148*/ 	.word	0x00000018
        /*014c*/ 	.short	0x0100
        /*014e*/ 	.byte	0x04
	.zero		1


	//   ....[7]....
        /*0150*/ 	.word	0x00000690
        /*0154*/ 	.word	0x000000ff
        /*0158*/ 	.word	0x000001c8
        /*015c*/ 	.short	0x0100
        /*015e*/ 	.byte	0x04
	.zero		1


	//   ....[8]....
        /*0160*/ 	.word	0x000006a0
        /*0164*/ 	.word	0x000000ff
        /*0168*/ 	.word	0x00000020
        /*016c*/ 	.short	0x0100
        /*016e*/ 	.byte	0x04
	.zero		1


	//   ....[9]....
        /*0170*/ 	.word	0x000006b0
        /*0174*/ 	.word	0x000000ff
        /*0178*/ 	.word	0x000001d0
        /*017c*/ 	.short	0x0100
        /*017e*/ 	.byte	0x04
	.zero		1


	//   ....[10]....
        /*0180*/ 	.word	0x000006c0
        /*0184*/ 	.word	0x000000ff
        /*0188*/ 	.word	0x00000028
        /*018c*/ 	.short	0x0100
        /*018e*/ 	.byte	0x04
	.zero		1


	//   ....[11]....
        /*0190*/ 	.word	0x000006d0
        /*0194*/ 	.word	0x000000ff
        /*0198*/ 	.word	0x000001d8
        /*019c*/ 	.short	0x0100
        /*019e*/ 	.byte	0x04
	.zero		1


	//   ....[12]....
        /*01a0*/ 	.word	0x000006e0
        /*01a4*/ 	.word	0x000000ff
        /*01a8*/ 	.word	0x00000030
        /*01ac*/ 	.short	0x0100
        /*01ae*/ 	.byte	0x04
	.zero		1


	//   ....[13]....
        /*01b0*/ 	.word	0x000006f0
        /*01b4*/ 	.word	0x000000ff
        /*01b8*/ 	.word	0x000001e0
        /*01bc*/ 	.short	0x0100
        /*01be*/ 	.byte	0x04
	.zero		1


	//   ....[14]....
        /*01c0*/ 	.word	0x00000700
        /*01c4*/ 	.word	0x000000ff
        /*01c8*/ 	.word	0x00000038
        /*01cc*/ 	.short	0x0100
        /*01ce*/ 	.byte	0x04
	.zero		1


	//   ....[15]....
        /*01d0*/ 	.word	0x00000710
        /*01d4*/ 	.word	0x000000ff
        /*01d8*/ 	.word	0x000001e8
        /*01dc*/ 	.short	0x0100
        /*01de*/ 	.byte	0x04
	.zero		1


	//   ....[16]....
        /*01e0*/ 	.word	0x00000720
        /*01e4*/ 	.word	0x000000ff
        /*01e8*/ 	.word	0x00000040
        /*01ec*/ 	.short	0x0100
        /*01ee*/ 	.byte	0x04
	.zero		1


	//   ....[17]....
        /*01f0*/ 	.word	0x00000730
        /*01f4*/ 	.word	0x000000ff
        /*01f8*/ 	.word	0x000001f0
        /*01fc*/ 	.short	0x0100
        /*01fe*/ 	.byte	0x04
	.zero		1


	//   ....[18]....
        /*0200*/ 	.word	0x00000740
        /*0204*/ 	.word	0x000000ff
        /*0208*/ 	.word	0x00000048
        /*020c*/ 	.short	0x0100
        /*020e*/ 	.byte	0x04
	.zero		1


	//   ....[19]....
        /*0210*/ 	.word	0x00000750
        /*0214*/ 	.word	0x000000ff
        /*0218*/ 	.word	0x000001f8
        /*021c*/ 	.short	0x0100
        /*021e*/ 	.byte	0x04
	.zero		1


	//   ....[20]....
        /*0220*/ 	.word	0x00000760
        /*0224*/ 	.word	0x000000ff
        /*0228*/ 	.word	0x00000050
        /*022c*/ 	.short	0x0100
        /*022e*/ 	.byte	0x04
	.zero		1


	//   ....[21]....
        /*0230*/ 	.word	0x00000770
        /*0234*/ 	.word	0x000000ff
        /*0238*/ 	.word	0x00000200
        /*023c*/ 	.short	0x0100
        /*023e*/ 	.byte	0x04
	.zero		1


	//   ....[22]....
        /*0240*/ 	.word	0x00000780
        /*0244*/ 	.word	0x000000ff
        /*0248*/ 	.word	0x00000058
        /*024c*/ 	.short	0x0100
        /*024e*/ 	.byte	0x04
	.zero		1


	//   ....[23]....
        /*0250*/ 	.word	0x00000790
        /*0254*/ 	.word	0x000000ff
        /*0258*/ 	.word	0x00000208
        /*025c*/ 	.short	0x0100
        /*025e*/ 	.byte	0x04
	.zero		1


	//   ....[24]....
        /*0260*/ 	.word	0x000007a0
        /*0264*/ 	.word	0x000000ff
        /*0268*/ 	.word	0x00000060
        /*026c*/ 	.short	0x0100
        /*026e*/ 	.byte	0x04
	.zero		1


	//   ....[25]....
        /*0270*/ 	.word	0x000007b0
        /*0274*/ 	.word	0x000000ff
        /*0278*/ 	.word	0x00000210
        /*027c*/ 	.short	0x0100
        /*027e*/ 	.byte	0x04
	.zero		1


	//   ....[26]....
        /*0280*/ 	.word	0x000007c0
        /*0284*/ 	.word	0x000000ff
        /*0288*/ 	.word	0x00000068
        /*028c*/ 	.short	0x0100
        /*028e*/ 	.byte	0x04
	.zero		1


	//   ....[27]....
        /*0290*/ 	.word	0x000007d0
        /*0294*/ 	.word	0x000000ff
        /*0298*/ 	.word	0x00000218
        /*029c*/ 	.short	0x0100
        /*029e*/ 	.byte	0x04
	.zero		1


	//   ....[28]....
        /*02a0*/ 	.word	0x000007e0
        /*02a4*/ 	.word	0x000000ff
        /*02a8*/ 	.word	0x00000070
        /*02ac*/ 	.short	0x0100
        /*02ae*/ 	.byte	0x04
	.zero		1


	//   ....[29]....
        /*02b0*/ 	.word	0x000007f0
        /*02b4*/ 	.word	0x000000ff
        /*02b8*/ 	.word	0x00000220
        /*02bc*/ 	.short	0x0100
        /*02be*/ 	.byte	0x04
	.zero		1


	//   ....[30]....
        /*02c0*/ 	.word	0x00000800
        /*02c4*/ 	.word	0x000000ff
        /*02c8*/ 	.word	0x00000078
        /*02cc*/ 	.short	0x0100
        /*02ce*/ 	.byte	0x04
	.zero		1


	//   ....[31]....
        /*02d0*/ 	.word	0x00000810
        /*02d4*/ 	.word	0x000000ff
        /*02d8*/ 	.word	0x00000228
        /*02dc*/ 	.short	0x0100
        /*02de*/ 	.byte	0x04
	.zero		1


	//   ....[32]....
        /*02e0*/ 	.word	0x00000820
        /*02e4*/ 	.word	0x000000ff
        /*02e8*/ 	.word	0x00000080
        /*02ec*/ 	.short	0x0100
        /*02ee*/ 	.byte	0x04
	.zero		1


	//   ....[33]....
        /*02f0*/ 	.word	0x00000830
        /*02f4*/ 	.word	0x000000ff
        /*02f8*/ 	.word	0x00000230
        /*02fc*/ 	.short	0x0100
        /*02fe*/ 	.byte	0x04
	.zero		1


	//   ....[34]....
        /*0300*/ 	.word	0x00000840
        /*0304*/ 	.word	0x000000ff
        /*0308*/ 	.word	0x00000088
        /*030c*/ 	.short	0x0100
        /*030e*/ 	.byte	0x04
	.zero		1


	//   ....[35]....
        /*0310*/ 	.word	0x00000850
        /*0314*/ 	.word	0x000000ff
        /*0318*/ 	.word	0x00000238
        /*031c*/ 	.short	0x0100
        /*031e*/ 	.byte	0x04
	.zero		1


	//   ....[36]....
        /*0320*/ 	.word	0x00000860
        /*0324*/ 	.word	0x000000ff
        /*0328*/ 	.word	0x00000090
        /*032c*/ 	.short	0x0100
        /*032e*/ 	.byte	0x04
	.zero		1


	//   ....[37]....
        /*0330*/ 	.word	0x00000870
        /*0334*/ 	.word	0x000000ff
        /*0338*/ 	.word	0x00000240
        /*033c*/ 	.short	0x0100
        /*033e*/ 	.byte	0x04
	.zero		1


	//   ....[38]....
        /*0340*/ 	.word	0x00000880
        /*0344*/ 	.word	0x000000ff
        /*0348*/ 	.word	0x00000098
        /*034c*/ 	.short	0x0100
        /*034e*/ 	.byte	0x04
	.zero		1


	//   ....[39]....
        /*0350*/ 	.word	0x00000890
        /*0354*/ 	.word	0x000000ff
        /*0358*/ 	.word	0x00000248
        /*035c*/ 	.short	0x0100
        /*035e*/ 	.byte	0x04
	.zero		1


	//   ....[40]....
        /*0360*/ 	.word	0x000008a0
        /*0364*/ 	.word	0x000000ff
        /*0368*/ 	.word	0x000000a0
        /*036c*/ 	.short	0x0100
        /*036e*/ 	.byte	0x04
	.zero		1


	//   ....[41]....
        /*0370*/ 	.word	0x000008b0
        /*0374*/ 	.word	0x000000ff
        /*0378*/ 	.word	0x00000250
        /*037c*/ 	.short	0x0100
        /*037e*/ 	.byte	0x04
	.zero		1


	//   ....[42]....
        /*0380*/ 	.word	0x000008c0
        /*0384*/ 	.word	0x000000ff
        /*0388*/ 	.word	0x000000a8
        /*038c*/ 	.short	0x0100
        /*038e*/ 	.byte	0x04
	.zero		1


	//   ....[43]....
        /*0390*/ 	.word	0x000008d0
        /*0394*/ 	.word	0x000000ff
        /*0398*/ 	.word	0x00000258
        /*039c*/ 	.short	0x0100
        /*039e*/ 	.byte	0x04
	.zero		1


	//   ....[44]....
        /*03a0*/ 	.word	0x000008e0
        /*03a4*/ 	.word	0x000000ff
        /*03a8*/ 	.word	0x000000b0
        /*03ac*/ 	.short	0x0100
        /*03ae*/ 	.byte	0x04
	.zero		1


	//   ....[45]....
        /*03b0*/ 	.word	0x000008f0
        /*03b4*/ 	.word	0x000000ff
        /*03b8*/ 	.word	0x00000260
        /*03bc*/ 	.short	0x0100
        /*03be*/ 	.byte	0x04
	.zero		1


	//   ....[46]....
        /*03c0*/ 	.word	0x00000900
        /*03c4*/ 	.word	0x000000ff
        /*03c8*/ 	.word	0x000000b8
        /*03cc*/ 	.short	0x0100
        /*03ce*/ 	.byte	0x04
	.zero		1


	//   ....[47]....
        /*03d0*/ 	.word	0x00000910
        /*03d4*/ 	.word	0x000000ff
        /*03d8*/ 	.word	0x00000268
        /*03dc*/ 	.short	0x0100
        /*03de*/ 	.byte	0x04
	.zero		1


	//   ....[48]....
        /*03e0*/ 	.word	0x00000920
        /*03e4*/ 	.word	0x000000ff
        /*03e8*/ 	.word	0x000000c0
        /*03ec*/ 	.short	0x0100
        /*03ee*/ 	.byte	0x04
	.zero		1


	//   ....[49]....
        /*03f0*/ 	.word	0x00000930
        /*03f4*/ 	.word	0x000000ff
        /*03f8*/ 	.word	0x00000270
        /*03fc*/ 	.short	0x0100
        /*03fe*/ 	.byte	0x04
	.zero		1


	//   ....[50]....
        /*0400*/ 	.word	0x00000940
        /*0404*/ 	.word	0x000000ff
        /*0408*/ 	.word	0x000000c8
        /*040c*/ 	.short	0x0100
        /*040e*/ 	.byte	0x04
	.zero		1


	//   ....[51]....
        /*0410*/ 	.word	0x00000950
        /*0414*/ 	.word	0x000000ff
        /*0418*/ 	.word	0x00000278
        /*041c*/ 	.short	0x0100
        /*041e*/ 	.byte	0x04
	.zero		1


	//   ....[52]....
        /*0420*/ 	.word	0x00000960
        /*0424*/ 	.word	0x000000ff
        /*0428*/ 	.word	0x000000d0
        /*042c*/ 	.short	0x0100
        /*042e*/ 	.byte	0x04
	.zero		1


	//   ....[53]....
        /*0430*/ 	.word	0x00000970
        /*0434*/ 	.word	0x000000ff
        /*0438*/ 	.word	0x00000280
        /*043c*/ 	.short	0x0100
        /*043e*/ 	.byte	0x04
	.zero		1


	//   ....[54]....
        /*0440*/ 	.word	0x00000980
        /*0444*/ 	.word	0x000000ff
        /*0448*/ 	.word	0x000000d8
        /*044c*/ 	.short	0x0100
        /*044e*/ 	.byte	0x04
	.zero		1


	//   ....[55]....
        /*0450*/ 	.word	0x00000990
        /*0454*/ 	.word	0x000000ff
        /*0458*/ 	.word	0x00000288
        /*045c*/ 	.short	0x0100
        /*045e*/ 	.byte	0x04
	.zero		1


	//   ....[56]....
        /*0460*/ 	.word	0x000009a0
        /*0464*/ 	.word	0x000000ff
        /*0468*/ 	.word	0x000000e0
        /*046c*/ 	.short	0x0100
        /*046e*/ 	.byte	0x04
	.zero		1


	//   ....[57]....
        /*0470*/ 	.word	0x000009b0
        /*0474*/ 	.word	0x000000ff
        /*0478*/ 	.word	0x00000290
        /*047c*/ 	.short	0x0100
        /*047e*/ 	.byte	0x04
	.zero		1


	//   ....[58]....
        /*0480*/ 	.word	0x000009c0
        /*0484*/ 	.word	0x000000ff
        /*0488*/ 	.word	0x000000e8
        /*048c*/ 	.short	0x0100
        /*048e*/ 	.byte	0x04
	.zero		1


	//   ....[59]....
        /*0490*/ 	.word	0x000009d0
        /*0494*/ 	.word	0x000000ff
        /*0498*/ 	.word	0x00000298
        /*049c*/ 	.short	0x0100
        /*049e*/ 	.byte	0x04
	.zero		1


	//   ....[60]....
        /*04a0*/ 	.word	0x000009e0
        /*04a4*/ 	.word	0x000000ff
        /*04a8*/ 	.word	0x000000f0
        /*04ac*/ 	.short	0x0100
        /*04ae*/ 	.byte	0x04
	.zero		1


	//   ....[61]....
        /*04b0*/ 	.word	0x000009f0
        /*04b4*/ 	.word	0x000000ff
        /*04b8*/ 	.word	0x000002a0
        /*04bc*/ 	.short	0x0100
        /*04be*/ 	.byte	0x04
	.zero		1


	//   ....[62]....
        /*04c0*/ 	.word	0x00000a00
        /*04c4*/ 	.word	0x000000ff
        /*04c8*/ 	.word	0x000000f8
        /*04cc*/ 	.short	0x0100
        /*04ce*/ 	.byte	0x04
	.zero		1


	//   ....[63]....
        /*04d0*/ 	.word	0x00000a10
        /*04d4*/ 	.word	0x000000ff
        /*04d8*/ 	.word	0x000002a8
        /*04dc*/ 	.short	0x0100
        /*04de*/ 	.byte	0x04
	.zero		1


	//   ....[64]....
        /*04e0*/ 	.word	0x00000a20
        /*04e4*/ 	.word	0x000000ff
        /*04e8*/ 	.word	0x00000100
        /*04ec*/ 	.short	0x0100
        /*04ee*/ 	.byte	0x04
	.zero		1


	//   ....[65]....
        /*04f0*/ 	.word	0x00000a30
        /*04f4*/ 	.word	0x000000ff
        /*04f8*/ 	.word	0x000002b0
        /*04fc*/ 	.short	0x0100
        /*04fe*/ 	.byte	0x04
	.zero		1


	//   ....[66]....
        /*0500*/ 	.word	0x00000a40
        /*0504*/ 	.word	0x000000ff
        /*0508*/ 	.word	0x00000108
        /*050c*/ 	.short	0x0100
        /*050e*/ 	.byte	0x04
	.zero		1


	//   ....[67]....
        /*0510*/ 	.word	0x00000a50
        /*0514*/ 	.word	0x000000ff
        /*0518*/ 	.word	0x000002b8
        /*051c*/ 	.short	0x0100
        /*051e*/ 	.byte	0x04
	.zero		1


	//   ....[68]....
        /*0520*/ 	.word	0x00000a60
        /*0524*/ 	.word	0x000000ff
        /*0528*/ 	.word	0x00000110
        /*052c*/ 	.short	0x0100
        /*052e*/ 	.byte	0x04
	.zero		1


	//   ....[69]....
        /*0530*/ 	.word	0x00000a70
        /*0534*/ 	.word	0x000000ff
        /*0538*/ 	.word	0x000002c0
        /*053c*/ 	.short	0x0100
        /*053e*/ 	.byte	0x04
	.zero		1


	//   ....[70]....
        /*0540*/ 	.word	0x00000a80
        /*0544*/ 	.word	0x000000ff
        /*0548*/ 	.word	0x00000118
        /*054c*/ 	.short	0x0100
        /*054e*/ 	.byte	0x04
	.zero		1


	//   ....[71]....
        /*0550*/ 	.word	0x00000a90
        /*0554*/ 	.word	0x000000ff
        /*0558*/ 	.word	0x000002c8
        /*055c*/ 	.short	0x0100
        /*055e*/ 	.byte	0x04
	.zero		1


	//   ....[72]....
        /*0560*/ 	.word	0x00000aa0
        /*0564*/ 	.word	0x000000ff
        /*0568*/ 	.word	0x00000120
        /*056c*/ 	.short	0x0100
        /*056e*/ 	.byte	0x04
	.zero		1


	//   ....[73]....
        /*0570*/ 	.word	0x00000ab0
        /*0574*/ 	.word	0x000000ff
        /*0578*/ 	.word	0x000002d0
        /*057c*/ 	.short	0x0100
        /*057e*/ 	.byte	0x04
	.zero		1


	//   ....[74]....
        /*0580*/ 	.word	0x00000ac0
        /*0584*/ 	.word	0x000000ff
        /*0588*/ 	.word	0x00000128
        /*058c*/ 	.short	0x0100
        /*058e*/ 	.byte	0x04
	.zero		1


	//   ....[75]....
        /*0590*/ 	.word	0x00000ad0
        /*0594*/ 	.word	0x000000ff
        /*0598*/ 	.word	0x000002d8
        /*059c*/ 	.short	0x0100
        /*059e*/ 	.byte	0x04
	.zero		1


	//   ....[76]....
        /*05a0*/ 	.word	0x00000ae0
        /*05a4*/ 	.word	0x000000ff
        /*05a8*/ 	.word	0x00000130
        /*05ac*/ 	.short	0x0100
        /*05ae*/ 	.byte	0x04
	.zero		1


	//   ....[77]....
        /*05b0*/ 	.word	0x00000af0
        /*05b4*/ 	.word	0x000000ff
        /*05b8*/ 	.word	0x000002e0
        /*05bc*/ 	.short	0x0100
        /*05be*/ 	.byte	0x04
	.zero		1


	//   ....[78]....
        /*05c0*/ 	.word	0x00000b00
        /*05c4*/ 	.word	0x000000ff
        /*05c8*/ 	.word	0x00000138
        /*05cc*/ 	.short	0x0100
        /*05ce*/ 	.byte	0x04
	.zero		1


	//   ....[79]....
        /*05d0*/ 	.word	0x00000b10
        /*05d4*/ 	.word	0x000000ff
        /*05d8*/ 	.word	0x000002e8
        /*05dc*/ 	.short	0x0100
        /*05de*/ 	.byte	0x04
	.zero		1


	//   ....[80]....
        /*05e0*/ 	.word	0x00000b20
        /*05e4*/ 	.word	0x000000ff
        /*05e8*/ 	.word	0x00000140
        /*05ec*/ 	.short	0x0100
        /*05ee*/ 	.byte	0x04
	.zero		1


	//   ....[81]....
        /*05f0*/ 	.word	0x00000b30
        /*05f4*/ 	.word	0x000000ff
        /*05f8*/ 	.word	0x000002f0
        /*05fc*/ 	.short	0x0100
        /*05fe*/ 	.byte	0x04
	.zero		1


	//   ....[82]....
        /*0600*/ 	.word	0x00000b40
        /*0604*/ 	.word	0x000000ff
        /*0608*/ 	.word	0x00000148
        /*060c*/ 	.short	0x0100
        /*060e*/ 	.byte	0x04
	.zero		1


	//   ....[83]....
        /*0610*/ 	.word	0x00000b50
        /*0614*/ 	.word	0x000000ff
        /*0618*/ 	.word	0x000002f8
        /*061c*/ 	.short	0x0100
        /*061e*/ 	.byte	0x04
	.zero		1


	//   ....[84]....
        /*0620*/ 	.word	0x00000b60
        /*0624*/ 	.word	0x000000ff
        /*0628*/ 	.word	0x00000150
        /*062c*/ 	.short	0x0100
        /*062e*/ 	.byte	0x04
	.zero		1


	//   ....[85]....
        /*0630*/ 	.word	0x00000b70
        /*0634*/ 	.word	0x000000ff
        /*0638*/ 	.word	0x00000300
        /*063c*/ 	.short	0x0100
        /*063e*/ 	.byte	0x04
	.zero		1


	//   ....[86]....
        /*0640*/ 	.word	0x00000b80
        /*0644*/ 	.word	0x000000ff
        /*0648*/ 	.word	0x00000158
        /*064c*/ 	.short	0x0100
        /*064e*/ 	.byte	0x04
	.zero		1


	//   ....[87]....
        /*0650*/ 	.word	0x00000b90
        /*0654*/ 	.word	0x000000ff
        /*0658*/ 	.word	0x00000308
        /*065c*/ 	.short	0x0100
        /*065e*/ 	.byte	0x04
	.zero		1


	//   ....[88]....
        /*0660*/ 	.word	0x00000ba0
        /*0664*/ 	.word	0x000000ff
        /*0668*/ 	.word	0x00000160
        /*066c*/ 	.short	0x0100
        /*066e*/ 	.byte	0x04
	.zero		1


	//   ....[89]....
        /*0670*/ 	.word	0x00000bb0
        /*0674*/ 	.word	0x000000ff
        /*0678*/ 	.word	0x00000310
        /*067c*/ 	.short	0x0100
        /*067e*/ 	.byte	0x04
	.zero		1


	//   ....[90]....
        /*0680*/ 	.word	0x00000bc0
        /*0684*/ 	.word	0x000000ff
        /*0688*/ 	.word	0x00000168
        /*068c*/ 	.short	0x0100
        /*068e*/ 	.byte	0x04
	.zero		1


	//   ....[91]....
        /*0690*/ 	.word	0x00000bd0
        /*0694*/ 	.word	0x000000ff
        /*0698*/ 	.word	0x00000318
        /*069c*/ 	.short	0x0100
        /*069e*/ 	.byte	0x04
	.zero		1


	//   ....[92]....
        /*06a0*/ 	.word	0x00000be0
        /*06a4*/ 	.word	0x000000ff
        /*06a8*/ 	.word	0x00000170
        /*06ac*/ 	.short	0x0100
        /*06ae*/ 	.byte	0x04
	.zero		1


	//   ....[93]....
        /*06b0*/ 	.word	0x00000bf0
        /*06b4*/ 	.word	0x000000ff
        /*06b8*/ 	.word	0x00000320
        /*06bc*/ 	.short	0x0100
        /*06be*/ 	.byte	0x04
	.zero		1


	//   ....[94]....
        /*06c0*/ 	.word	0x00000c00
        /*06c4*/ 	.word	0x000000ff
        /*06c8*/ 	.word	0x00000178
        /*06cc*/ 	.short	0x0100
        /*06ce*/ 	.byte	0x04
	.zero		1


	//   ....[95]....
        /*06d0*/ 	.word	0x00000c10
        /*06d4*/ 	.word	0x000000ff
        /*06d8*/ 	.word	0x00000328
        /*06dc*/ 	.short	0x0100
        /*06de*/ 	.byte	0x04
	.zero		1


	//   ....[96]....
        /*06e0*/ 	.word	0x00000c20
        /*06e4*/ 	.word	0x000000ff
        /*06e8*/ 	.word	0x00000180
        /*06ec*/ 	.short	0x0100
        /*06ee*/ 	.byte	0x04
	.zero		1


	//   ....[97]....
        /*06f0*/ 	.word	0x00000c30
        /*06f4*/ 	.word	0x000000ff
        /*06f8*/ 	.word	0x00000330
        /*06fc*/ 	.short	0x0100
        /*06fe*/ 	.byte	0x04
	.zero		1


	//   ....[98]....
        /*0700*/ 	.word	0x00000c40
        /*0704*/ 	.word	0x000000ff
        /*0708*/ 	.word	0x00000188
        /*070c*/ 	.short	0x0100
        /*070e*/ 	.byte	0x04
	.zero		1


	//   ....[99]....
        /*0710*/ 	.word	0x00000c50
        /*0714*/ 	.word	0x000000ff
        /*0718*/ 	.word	0x00000338
        /*071c*/ 	.short	0x0100
        /*071e*/ 	.byte	0x04
	.zero		1


	//   ....[100]....
        /*0720*/ 	.word	0x00000c60
        /*0724*/ 	.word	0x000000ff
        /*0728*/ 	.word	0x00000190
        /*072c*/ 	.short	0x0100
        /*072e*/ 	.byte	0x04
	.zero		1


	//   ....[101]....
        /*0730*/ 	.word	0x00000c70
        /*0734*/ 	.word	0x000000ff
        /*0738*/ 	.word	0x00000340
        /*073c*/ 	.short	0x0100
        /*073e*/ 	.byte	0x04
	.zero		1


	//   ....[102]....
        /*0740*/ 	.word	0x00000c80
        /*0744*/ 	.word	0x000000ff
        /*0748*/ 	.word	0x00000198
        /*074c*/ 	.short	0x0100
        /*074e*/ 	.byte	0x04
	.zero		1


	//   ....[103]....
        /*0750*/ 	.word	0x00000c90
        /*0754*/ 	.word	0x000000ff
        /*0758*/ 	.word	0x00000348
        /*075c*/ 	.short	0x0100
        /*075e*/ 	.byte	0x04
	.zero		1


	//   ....[104]....
        /*0760*/ 	.word	0x00000ca0
        /*0764*/ 	.word	0x000000ff
        /*0768*/ 	.word	0x000001a0
        /*076c*/ 	.short	0x0100
        /*076e*/ 	.byte	0x04
	.zero		1


	//   ....[105]....
        /*0770*/ 	.word	0x00000cb0
        /*0774*/ 	.word	0x000000ff
        /*0778*/ 	.word	0x00000350
        /*077c*/ 	.short	0x0100
        /*077e*/ 	.byte	0x04
	.zero		1


	//   ....[106]....
        /*0780*/ 	.word	0x00000cc0
        /*0784*/ 	.word	0x000000ff
        /*0788*/ 	.word	0x000001a8
        /*078c*/ 	.short	0x0100
        /*078e*/ 	.byte	0x04
	.zero		1


	//   ....[107]....
        /*0790*/ 	.word	0x00000cd0
        /*0794*/ 	.word	0x000000ff
        /*0798*/ 	.word	0x00000358
        /*079c*/ 	.short	0x0100
        /*079e*/ 	.byte	0x04
	.zero		1


	//   ....[108]....
        /*07a0*/ 	.word	0x00000e10
        /*07a4*/ 	.word	0x000000ff
        /*07a8*/ 	.word	0x00000360
        /*07ac*/ 	.short	0x0100
        /*07ae*/ 	.byte	0x04
	.zero		1


	//   ....[109]....
        /*07b0*/ 	.word	0x00000e20
        /*07b4*/ 	.word	0x000000ff
        /*07b8*/ 	.word	0x00000368
        /*07bc*/ 	.short	0x0100
        /*07be*/ 	.byte	0x04
	.zero		1


	//   ....[110]....
        /*07c0*/ 	.word	0x00000f10
        /*07c4*/ 	.word	0x000000ff
        /*07c8*/ 	.word	0x00000370
        /*07cc*/ 	.short	0x0100
        /*07ce*/ 	.byte	0x06
	.zero		1


	//   ....[111]....
        /*07d0*/ 	.word	0x00000f20
        /*07d4*/ 	.word	0x000000ff
        /*07d8*/ 	.word	0x00000378
        /*07dc*/ 	.short	0x0100
        /*07de*/ 	.byte	0x06
	.zero		1


	//   ....[112]....
        /*07e0*/ 	.word	0x00001060
        /*07e4*/ 	.word	0x000000ff
        /*07e8*/ 	.word	0x00000380
        /*07ec*/ 	.short	0x0100
        /*07ee*/ 	.byte	0x06
	.zero		1


	//   ....[113]....
        /*07f0*/ 	.word	0x00001070
        /*07f4*/ 	.word	0x000000ff
        /*07f8*/ 	.word	0x00000388
        /*07fc*/ 	.short	0x0100
        /*07fe*/ 	.byte	0x06
	.zero		1


	//   ....[114]....
        /*0800*/ 	.word	0x000011a0
        /*0804*/ 	.word	0x000000ff
        /*0808*/ 	.word	0x00000390
        /*080c*/ 	.short	0x0100
        /*080e*/ 	.byte	0x04
	.zero		1


	//   ....[115]....
        /*0810*/ 	.word	0x000011b0
        /*0814*/ 	.word	0x000000ff
        /*0818*/ 	.word	0x000003a0
        /*081c*/ 	.short	0x0100
        /*081e*/ 	.byte	0x04
	.zero		1


	//   ....[116]....
        /*0820*/ 	.word	0x000011c0
        /*0824*/ 	.word	0x000000ff
        /*0828*/ 	.word	0x00000398
        /*082c*/ 	.short	0x0100
        /*082e*/ 	.byte	0x04
	.zero		1


	//   ....[117]....
        /*0830*/ 	.word	0x000011d0
        /*0834*/ 	.word	0x000000ff
        /*0838*/ 	.word	0x000003a8
        /*083c*/ 	.short	0x0100
        /*083e*/ 	.byte	0x04
	.zero		1


	//   ....[118]....
        /*0840*/ 	.word	0x00001da0
        /*0844*/ 	.word	0x000000ff
        /*0848*/ 	.word	0x000001b0
        /*084c*/ 	.short	0x010a
        /*084e*/ 	.byte	0x04
	.zero		1


	//   ....[119]....
        /*0850*/ 	.word	0x00001fd0
        /*0854*/ 	.word	0x000000ff
        /*0858*/ 	.word	0x000001b0
        /*085c*/ 	.short	0x010a
        /*085e*/ 	.byte	0x09
	.zero		1


	//   ....[120]....
        /*0860*/ 	.word	0x00002160
        /*0864*/ 	.word	0x000000ff
        /*0868*/ 	.word	0x000001b0
        /*086c*/ 	.short	0x010a
        /*086e*/ 	.byte	0x07
	.zero		1


	//   ....[121]....
        /*0870*/ 	.word	0x00002340
        /*0874*/ 	.word	0x000000ff
        /*0878*/ 	.word	0x00000378
        /*087c*/ 	.short	0x0101
        /*087e*/ 	.byte	0x18
	.zero		1


	//   ....[122]....
        /*0880*/ 	.word	0x00002360
        /*0884*/ 	.word	0x000000ff
        /*0888*/ 	.word	0x000001b0
        /*088c*/ 	.short	0x010a
        /*088e*/ 	.byte	0x04
	.zero		1


	//   ....[123]....
        /*0890*/ 	.word	0x00002570
        /*0894*/ 	.word	0x000000ff
        /*0898*/ 	.word	0x000001b0
        /*089c*/ 	.short	0x010a
        /*089e*/ 	.byte	0x09
	.zero		1


	//   ....[124]....
        /*08a0*/ 	.word	0x00002700
        /*08a4*/ 	.word	0x000000ff
        /*08a8*/ 	.word	0x000001b0
        /*08ac*/ 	.short	0x010a
        /*08ae*/ 	.byte	0x07
	.zero		1


	//   ....[125]....
        /*08b0*/ 	.word	0x000028f0
        /*08b4*/ 	.word	0x000000ff
        /*08b8*/ 	.word	0x00000380
        /*08bc*/ 	.short	0x010a
        /*08be*/ 	.byte	0x18
	.zero		1


	//   ....[126]....
        /*08c0*/ 	.word	0x000029b0
        /*08c4*/ 	.word	0x000000ff
        /*08c8*/ 	.word	0x00000000
        /*08cc*/ 	.short	0x0101
        /*08ce*/ 	.byte	0x04
	.zero		1


	//   ....[127]....
        /*08d0*/ 	.word	0x00002fa0
        /*08d4*/ 	.word	0x000000ff
        /*08d8*/ 	.word	0x00000000
        /*08dc*/ 	.short	0x010a
        /*08de*/ 	.byte	0x04
	.zero		1


	//   ....[128]....
        /*08e0*/ 	.word	0x00003030
        /*08e4*/ 	.word	0x000000ff
        /*08e8*/ 	.word	0x00000000
        /*08ec*/ 	.short	0x010a
        /*08ee*/ 	.byte	0x05
	.zero		1


	//   ....[129]....
        /*08f0*/ 	.word	0x000030c0
        /*08f4*/ 	.word	0x000000ff
        /*08f8*/ 	.word	0x00000000
        /*08fc*/ 	.short	0x010a
        /*08fe*/ 	.byte	0x05
	.zero		1


	//   ....[130]....
        /*0900*/ 	.word	0x00003150
        /*0904*/ 	.word	0x000000ff
        /*0908*/ 	.word	0x00000000
        /*090c*/ 	.short	0x010a
        /*090e*/ 	.byte	0x05
	.zero		1


	//   ....[131]....
        /*0910*/ 	.word	0x000031e0
        /*0914*/ 	.word	0x000000ff
        /*0918*/ 	.word	0x00000000
        /*091c*/ 	.short	0x010a
        /*091e*/ 	.byte	0x05
	.zero		1


	//   ....[132]....
        /*0920*/ 	.word	0x00003270
        /*0924*/ 	.word	0x000000ff
        /*0928*/ 	.word	0x00000000
        /*092c*/ 	.short	0x010a
        /*092e*/ 	.byte	0x05
	.zero		1


	//   ....[133]....
        /*0930*/ 	.word	0x00003300
        /*0934*/ 	.word	0x000000ff
        /*0938*/ 	.word	0x00000000
        /*093c*/ 	.short	0x010a
        /*093e*/ 	.byte	0x05
	.zero		1


	//   ....[134]....
        /*0940*/ 	.word	0x00003390
        /*0944*/ 	.word	0x000000ff
        /*0948*/ 	.word	0x00000000
        /*094c*/ 	.short	0x010a
        /*094e*/ 	.byte	0x05
	.zero		1


	//   ....[135]....
        /*0950*/ 	.word	0x00003420
        /*0954*/ 	.word	0x000000ff
        /*0958*/ 	.word	0x00000000
        /*095c*/ 	.short	0x010a
        /*095e*/ 	.byte	0x05
	.zero		1


	//   ....[136]....
        /*0960*/ 	.word	0x000034b0
        /*0964*/ 	.word	0x000000ff
        /*0968*/ 	.word	0x00000000
        /*096c*/ 	.short	0x010a
        /*096e*/ 	.byte	0x05
	.zero		1


	//   ....[137]....
        /*0970*/ 	.word	0x00003540
        /*0974*/ 	.word	0x000000ff
        /*0978*/ 	.word	0x00000000
        /*097c*/ 	.short	0x010a
        /*097e*/ 	.byte	0x05
	.zero		1


	//   ....[138]....
        /*0980*/ 	.word	0x000035d0
        /*0984*/ 	.word	0x000000ff
        /*0988*/ 	.word	0x00000000
        /*098c*/ 	.short	0x010a
        /*098e*/ 	.byte	0x05
	.zero		1


	//   ....[139]....
        /*0990*/ 	.word	0x00003660
        /*0994*/ 	.word	0x000000ff
        /*0998*/ 	.word	0x00000000
        /*099c*/ 	.short	0x010a
        /*099e*/ 	.byte	0x05
	.zero		1


	//   ....[140]....
        /*09a0*/ 	.word	0x000036f0
        /*09a4*/ 	.word	0x000000ff
        /*09a8*/ 	.word	0x00000000
        /*09ac*/ 	.short	0x010a
        /*09ae*/ 	.byte	0x05
	.zero		1


	//   ....[141]....
        /*09b0*/ 	.word	0x00003780
        /*09b4*/ 	.word	0x000000ff
        /*09b8*/ 	.word	0x00000000
        /*09bc*/ 	.short	0x010a
        /*09be*/ 	.byte	0x05
	.zero		1


	//   ....[142]....
        /*09c0*/ 	.word	0x00003810
        /*09c4*/ 	.word	0x000000ff
        /*09c8*/ 	.word	0x00000000
        /*09cc*/ 	.short	0x010a
        /*09ce*/ 	.byte	0x05
	.zero		1


	//   ....[143]....
        /*09d0*/ 	.word	0x000038a0
        /*09d4*/ 	.word	0x000000ff
        /*09d8*/ 	.word	0x00000000
        /*09dc*/ 	.short	0x010a
        /*09de*/ 	.byte	0x05
	.zero		1


	//   ....[144]....
        /*09e0*/ 	.word	0x00003930
        /*09e4*/ 	.word	0x000000ff
        /*09e8*/ 	.word	0x00000000
        /*09ec*/ 	.short	0x010a
        /*09ee*/ 	.byte	0x05
	.zero		1


	//   ....[145]....
        /*09f0*/ 	.word	0x000039c0
        /*09f4*/ 	.word	0x000000ff
        /*09f8*/ 	.word	0x00000000
        /*09fc*/ 	.short	0x010a
        /*09fe*/ 	.byte	0x05
	.zero		1


	//   ....[146]....
        /*0a00*/ 	.word	0x00003a50
        /*0a04*/ 	.word	0x000000ff
        /*0a08*/ 	.word	0x00000000
        /*0a0c*/ 	.short	0x010a
        /*0a0e*/ 	.byte	0x05
	.zero		1


	//   ....[147]....
        /*0a10*/ 	.word	0x00003ae0
        /*0a14*/ 	.word	0x000000ff
        /*0a18*/ 	.word	0x00000000
        /*0a1c*/ 	.short	0x010a
        /*0a1e*/ 	.byte	0x05
	.zero		1


	//   ....[148]....
        /*0a20*/ 	.word	0x00003b70
        /*0a24*/ 	.word	0x000000ff
        /*0a28*/ 	.word	0x00000000
        /*0a2c*/ 	.short	0x010a
        /*0a2e*/ 	.byte	0x05
	.zero		1


	//   ....[149]....
        /*0a30*/ 	.word	0x00003c00
        /*0a34*/ 	.word	0x000000ff
        /*0a38*/ 	.word	0x00000000
        /*0a3c*/ 	.short	0x010a
        /*0a3e*/ 	.byte	0x05
	.zero		1


	//   ....[150]....
        /*0a40*/ 	.word	0x00003c90
        /*0a44*/ 	.word	0x000000ff
        /*0a48*/ 	.word	0x00000000
        /*0a4c*/ 	.short	0x010a
        /*0a4e*/ 	.byte	0x05
	.zero		1


	//   ....[151]....
        /*0a50*/ 	.word	0x00003d20
        /*0a54*/ 	.word	0x000000ff
        /*0a58*/ 	.word	0x00000000
        /*0a5c*/ 	.short	0x010a
        /*0a5e*/ 	.byte	0x05
	.zero		1


	//   ....[152]....
        /*0a60*/ 	.word	0x00003db0
        /*0a64*/ 	.word	0x000000ff
        /*0a68*/ 	.word	0x00000000
        /*0a6c*/ 	.short	0x010a
        /*0a6e*/ 	.byte	0x05
	.zero		1


	//   ....[153]....
        /*0a70*/ 	.word	0x00003e40
        /*0a74*/ 	.word	0x000000ff
        /*0a78*/ 	.word	0x00000000
        /*0a7c*/ 	.short	0x010a
        /*0a7e*/ 	.byte	0x05
	.zero		1


	//   ....[154]....
        /*0a80*/ 	.word	0x00003ed0
        /*0a84*/ 	.word	0x000000ff
        /*0a88*/ 	.word	0x00000000
        /*0a8c*/ 	.short	0x010a
        /*0a8e*/ 	.byte	0x05
	.zero		1


	//   ....[155]....
        /*0a90*/ 	.word	0x00003f60
        /*0a94*/ 	.word	0x000000ff
        /*0a98*/ 	.word	0x00000000
        /*0a9c*/ 	.short	0x010a
        /*0a9e*/ 	.byte	0x05
	.zero		1


	//   ....[156]....
        /*0aa0*/ 	.word	0x00003ff0
        /*0aa4*/ 	.word	0x000000ff
        /*0aa8*/ 	.word	0x00000000
        /*0aac*/ 	.short	0x010a
        /*0aae*/ 	.byte	0x05
	.zero		1


	//   ....[157]....
        /*0ab0*/ 	.word	0x00004080
        /*0ab4*/ 	.word	0x000000ff
        /*0ab8*/ 	.word	0x00000000
        /*0abc*/ 	.short	0x010a
        /*0abe*/ 	.byte	0x05
	.zero		1


	//   ....[158]....
        /*0ac0*/ 	.word	0x00004110
        /*0ac4*/ 	.word	0x000000ff
        /*0ac8*/ 	.word	0x00000000
        /*0acc*/ 	.short	0x010a
        /*0ace*/ 	.byte	0x05
	.zero		1


	//   ....[159]....
        /*0ad0*/ 	.word	0x000041a0
        /*0ad4*/ 	.word	0x000000ff
        /*0ad8*/ 	.word	0x00000000
        /*0adc*/ 	.short	0x010a
        /*0ade*/ 	.byte	0x05
	.zero		1


	//   ....[160]....
        /*0ae0*/ 	.word	0x00004230
        /*0ae4*/ 	.word	0x000000ff
        /*0ae8*/ 	.word	0x00000000
        /*0aec*/ 	.short	0x010a
        /*0aee*/ 	.byte	0x05
	.zero		1


	//   ....[161]....
        /*0af0*/ 	.word	0x000042c0
        /*0af4*/ 	.word	0x000000ff
        /*0af8*/ 	.word	0x00000000
        /*0afc*/ 	.short	0x010a
        /*0afe*/ 	.byte	0x05
	.zero		1


	//   ....[162]....
        /*0b00*/ 	.word	0x00004350
        /*0b04*/ 	.word	0x000000ff
        /*0b08*/ 	.word	0x00000000
        /*0b0c*/ 	.short	0x010a
        /*0b0e*/ 	.byte	0x05
	.zero		1


	//   ....[163]....
        /*0b10*/ 	.word	0x000043e0
        /*0b14*/ 	.word	0x000000ff
        /*0b18*/ 	.word	0x00000000
        /*0b1c*/ 	.short	0x010a
        /*0b1e*/ 	.byte	0x05
	.zero		1


	//   ....[164]....
        /*0b20*/ 	.word	0x00004470
        /*0b24*/ 	.word	0x000000ff
        /*0b28*/ 	.word	0x00000000
        /*0b2c*/ 	.short	0x010a
        /*0b2e*/ 	.byte	0x05
	.zero		1


	//   ....[165]....
        /*0b30*/ 	.word	0x00004500
        /*0b34*/ 	.word	0x000000ff
        /*0b38*/ 	.word	0x00000000
        /*0b3c*/ 	.short	0x010a
        /*0b3e*/ 	.byte	0x05
	.zero		1


	//   ....[166]....
        /*0b40*/ 	.word	0x00004590
        /*0b44*/ 	.word	0x000000ff
        /*0b48*/ 	.word	0x00000000
        /*0b4c*/ 	.short	0x010a
        /*0b4e*/ 	.byte	0x05
	.zero		1


	//   ....[167]....
        /*0b50*/ 	.word	0x00004620
        /*0b54*/ 	.word	0x000000ff
        /*0b58*/ 	.word	0x00000000
        /*0b5c*/ 	.short	0x010a
        /*0b5e*/ 	.byte	0x05
	.zero		1


	//   ....[168]....
        /*0b60*/ 	.word	0x000046b0
        /*0b64*/ 	.word	0x000000ff
        /*0b68*/ 	.word	0x00000000
        /*0b6c*/ 	.short	0x010a
        /*0b6e*/ 	.byte	0x05
	.zero		1


	//   ....[169]....
        /*0b70*/ 	.word	0x00004740
        /*0b74*/ 	.word	0x000000ff
        /*0b78*/ 	.word	0x00000000
        /*0b7c*/ 	.short	0x010a
        /*0b7e*/ 	.byte	0x05
	.zero		1


	//   ....[170]....
        /*0b80*/ 	.word	0x000047d0
        /*0b84*/ 	.word	0x000000ff
        /*0b88*/ 	.word	0x00000000
        /*0b8c*/ 	.short	0x010a
        /*0b8e*/ 	.byte	0x05
	.zero		1


	//   ....[171]....
        /*0b90*/ 	.word	0x00004860
        /*0b94*/ 	.word	0x000000ff
        /*0b98*/ 	.word	0x00000000
        /*0b9c*/ 	.short	0x010a
        /*0b9e*/ 	.byte	0x05
	.zero		1


	//   ....[172]....
        /*0ba0*/ 	.word	0x000048f0
        /*0ba4*/ 	.word	0x000000ff
        /*0ba8*/ 	.word	0x00000000
        /*0bac*/ 	.short	0x010a
        /*0bae*/ 	.byte	0x05
	.zero		1


	//   ....[173]....
        /*0bb0*/ 	.word	0x00004980
        /*0bb4*/ 	.word	0x000000ff
        /*0bb8*/ 	.word	0x00000000
        /*0bbc*/ 	.short	0x010a
        /*0bbe*/ 	.byte	0x05
	.zero		1


	//   ....[174]....
        /*0bc0*/ 	.word	0x00004a10
        /*0bc4*/ 	.word	0x000000ff
        /*0bc8*/ 	.word	0x00000000
        /*0bcc*/ 	.short	0x010a
        /*0bce*/ 	.byte	0x05
	.zero		1


	//   ....[175]....
        /*0bd0*/ 	.word	0x00004aa0
        /*0bd4*/ 	.word	0x000000ff
        /*0bd8*/ 	.word	0x00000000
        /*0bdc*/ 	.short	0x010a
        /*0bde*/ 	.byte	0x05
	.zero		1


	//   ....[176]....
        /*0be0*/ 	.word	0x00004b30
        /*0be4*/ 	.word	0x000000ff
        /*0be8*/ 	.word	0x00000000
        /*0bec*/ 	.short	0x010a
        /*0bee*/ 	.byte	0x05
	.zero		1


	//   ....[177]....
        /*0bf0*/ 	.word	0x00004bc0
        /*0bf4*/ 	.word	0x000000ff
        /*0bf8*/ 	.word	0x00000000
        /*0bfc*/ 	.short	0x010a
        /*0bfe*/ 	.byte	0x05
	.zero		1


	//   ....[178]....
        /*0c00*/ 	.word	0x00004c50
        /*0c04*/ 	.word	0x000000ff
        /*0c08*/ 	.word	0x00000000
        /*0c0c*/ 	.short	0x010a
        /*0c0e*/ 	.byte	0x05
	.zero		1


	//   ....[179]....
        /*0c10*/ 	.word	0x00004ce0
        /*0c14*/ 	.word	0x000000ff
        /*0c18*/ 	.word	0x00000000
        /*0c1c*/ 	.short	0x010a
        /*0c1e*/ 	.byte	0x05
	.zero		1


	//   ....[180]....
        /*0c20*/ 	.word	0x00004d80
        /*0c24*/ 	.word	0x00000000
        /*0c28*/ 	.word	0x00000000
        /*0c2c*/ 	.short	0x010a
        /*0c2e*/ 	.byte	0xff
	.zero		1


	//   ....[181]....
        /*0c30*/ 	.word	0x00004ed0
        /*0c34*/ 	.word	0x000000ff
        /*0c38*/ 	.word	0x00000388
        /*0c3c*/ 	.short	0x010a
        /*0c3e*/ 	.byte	0x04
	.zero		1


	//   ....[182]....
        /*0c40*/ 	.word	0x00004f70
        /*0c44*/ 	.word	0x000000ff
        /*0c48*/ 	.word	0x00000380
        /*0c4c*/ 	.short	0x010a
        /*0c4e*/ 	.byte	0x04
	.zero		1


	//   ....[183]....
        /*0c50*/ 	.word	0x00005010
        /*0c54*/ 	.word	0x000000ff
        /*0c58*/ 	.word	0x00000000
        /*0c5c*/ 	.short	0x0101
        /*0c5e*/ 	.byte	0x05
	.zero		1


	//   ....[184]....
        /*0c60*/ 	.word	0x00005050
        /*0c64*/ 	.word	0x000000ff
        /*0c68*/ 	.word	0x00000388
        /*0c6c*/ 	.short	0x0106
        /*0c6e*/ 	.byte	0x04
	.zero		1


	//   ....[185]....
        /*0c70*/ 	.word	0x00005090
        /*0c74*/ 	.word	0x00000000
        /*0c78*/ 	.word	0x00000388
        /*0c7c*/ 	.short	0x010a
        /*0c7e*/ 	.byte	0xff
	.zero		1


	//   ....[186]....
        /*0c80*/ 	.word	0x000055b0
        /*0c84*/ 	.word	0x000000ff
        /*0c88*/ 	.word	0x00000380
        /*0c8c*/ 	.short	0x010a
        /*0c8e*/ 	.byte	0x0e
	.zero		1


	//   ....[187]....
        /*0c90*/ 	.word	0x00005660
        /*0c94*/ 	.word	0x000000ff
        /*0c98*/ 	.word	0x00000000
        /*0c9c*/ 	.short	0x0101
        /*0c9e*/ 	.byte	0x17
	.zero		1


	//   ....[188]....
        /*0ca0*/ 	.word	0x00005670
        /*0ca4*/ 	.word	0x000000ff
        /*0ca8*/ 	.word	0x000003a0
        /*0cac*/ 	.short	0x010a
        /*0cae*/ 	.byte	0x13
	.zero		1


	//   ....[189]....
        /*0cb0*/ 	.word	0x00005700
        /*0cb4*/ 	.word	0x000000ff
        /*0cb8*/ 	.word	0x00000000
        /*0cbc*/ 	.short	0x010a
        /*0cbe*/ 	.byte	0x04
	.zero		1


	//   ....[190]....
        /*0cc0*/ 	.word	0x00005770
        /*0cc4*/ 	.word	0x000000ff
        /*0cc8*/ 	.word	0x00000000
        /*0ccc*/ 	.short	0x010a
        /*0cce*/ 	.byte	0x05
	.zero		1


	//   ....[191]....
        /*0cd0*/ 	.word	0x00005890
        /*0cd4*/ 	.word	0x000000ff
        /*0cd8*/ 	.word	0x00000000
        /*0cdc*/ 	.short	0x010a
        /*0cde*/ 	.byte	0x04
	.zero		1


	//   ....[192]....
        /*0ce0*/ 	.word	0x00005a70
        /*0ce4*/ 	.word	0x000000ff
        /*0ce8*/ 	.word	0x00000000
        /*0cec*/ 	.short	0x010a
        /*0cee*/ 	.byte	0x04
	.zero		1


	//   ....[193]....
        /*0cf0*/ 	.word	0x00005b00
        /*0cf4*/ 	.word	0x000000ff
        /*0cf8*/ 	.word	0x00000000
        /*0cfc*/ 	.short	0x010a
        /*0cfe*/ 	.byte	0x04
	.zero		1


	//   ....[194]....
        /*0d00*/ 	.word	0x00006000
        /*0d04*/ 	.word	0x000000ff
        /*0d08*/ 	.word	0x00000380
        /*0d0c*/ 	.short	0x010a
        /*0d0e*/ 	.byte	0x13
	.zero		1


	//   ....[195]....
        /*0d10*/ 	.word	0x000060a0
        /*0d14*/ 	.word	0x000000ff
        /*0d18*/ 	.word	0x00000000
        /*0d1c*/ 	.short	0x0101
        /*0d1e*/ 	.byte	0x20
	.zero		1


	//   ....[196]....
        /*0d20*/ 	.word	0x000065e0
        /*0d24*/ 	.word	0x000000ff
        /*0d28*/ 	.word	0x00000378
        /*0d2c*/ 	.short	0x010a
        /*0d2e*/ 	.byte	0x13
	.zero		1


	//   ....[197]....
        /*0d30*/ 	.word	0x00006770
        /*0d34*/ 	.word	0x000000ff
        /*0d38*/ 	.word	0x00000368
        /*0d3c*/ 	.short	0x010a
        /*0d3e*/ 	.byte	0x13
	.zero		1


	//   ....[198]....
        /*0d40*/ 	.word	0x00006a70
        /*0d44*/ 	.word	0x000000ff
        /*0d48*/ 	.word	0x00000360
        /*0d4c*/ 	.short	0x010b
        /*0d4e*/ 	.byte	0x13
	.zero		1


	//   ....[199]....
        /*0d50*/ 	.word	0x00006a80
        /*0d54*/ 	.word	0x000000ff
        /*0d58*/ 	.word	0x00000000
        /*0d5c*/ 	.short	0x0101
        /*0d5e*/ 	.byte	0x22
	.zero		1


	//   ....[200]....
        /*0d60*/ 	.word	0x00006ac0
        /*0d64*/ 	.word	0x00000000
        /*0d68*/ 	.word	0x00000368
        /*0d6c*/ 	.short	0x010a
        /*0d6e*/ 	.byte	0xff
	.zero		1


	//   ....[201]....
        /*0d70*/ 	.word	0x00006e20
        /*0d74*/ 	.word	0x000000ff
        /*0d78*/ 	.word	0x00000380
        /*0d7c*/ 	.short	0x010a
        /*0d7e*/ 	.byte	0x2b
	.zero		1


	//   ....[202]....
        /*0d80*/ 	.word	0x00006ef0
        /*0d84*/ 	.word	0x000000ff
        /*0d88*/ 	.word	0x00000000
        /*0d8c*/ 	.short	0x0101
        /*0d8e*/ 	.byte	0x04
	.zero		1


	//   ....[203]....
        /*0d90*/ 	.word	0x00007a20
        /*0d94*/ 	.word	0x000000ff
        /*0d98*/ 	.word	0x00000360
        /*0d9c*/ 	.short	0x010a
        /*0d9e*/ 	.byte	0x2b
	.zero		1


	//   ....[204]....
        /*0da0*/ 	.word	0x00007a30
        /*0da4*/ 	.word	0x00000050
        /*0da8*/ 	.word	0x00000390
        /*0dac*/ 	.short	0x010a
        /*0dae*/ 	.byte	0xff
	.zero		1


	//   ....[205]....
        /*0db0*/ 	.word	0x00007b80
        /*0db4*/ 	.word	0x000000ff
        /*0db8*/ 	.word	0x00000360
        /*0dbc*/ 	.short	0x010a
        /*0dbe*/ 	.byte	0x2b
	.zero		1


	//   ....[206]....
        /*0dc0*/ 	.word	0x00007c70
        /*0dc4*/ 	.word	0x000000ff
        /*0dc8*/ 	.word	0x00000000
        /*0dcc*/ 	.short	0x0101
        /*0dce*/ 	.byte	0x04
	.zero		1


	//   ....[207]....
        /*0dd0*/ 	.word	0x00007cd0
        /*0dd4*/ 	.word	0x00000050
        /*0dd8*/ 	.word	0x00000390
        /*0ddc*/ 	.short	0x010a
        /*0dde*/ 	.byte	0xff
	.zero		1


	//   ....[208]....
        /*0de0*/ 	.word	0x000080e0
        /*0de4*/ 	.word	0x000000ff
        /*0de8*/ 	.word	0x00000000
        /*0dec*/ 	.short	0x0101
        /*0dee*/ 	.byte	0x04
	.zero		1


	//   ....[209]....
        /*0df0*/ 	.word	0x00008a00
        /*0df4*/ 	.word	0x00000000
        /*0df8*/ 	.word	0x000001b0
        /*0dfc*/ 	.short	0x010a
        /*0dfe*/ 	.byte	0xff
	.zero		1


	//   ....[210]....
        /*0e00*/ 	.word	0x00008a60
        /*0e04*/ 	.word	0x00000000
        /*0e08*/ 	.word	0x000001b0
        /*0e0c*/ 	.short	0x010a
        /*0e0e*/ 	.byte	0xff
	.zero		1


	//   ....[211]....
        /*0e10*/ 	.word	0x00008ac0
        /*0e14*/ 	.word	0x00000000
        /*0e18*/ 	.word	0x00000380
        /*0e1c*/ 	.short	0x010a
        /*0e1e*/ 	.byte	0xff
	.zero		1


	//   ....[212]....
        /*0e20*/ 	.word	0x00008b20
        /*0e24*/ 	.word	0x00000000
        /*0e28*/ 	.word	0x00000000
        /*0e2c*/ 	.short	0x010a
        /*0e2e*/ 	.byte	0xff
	.zero		1


	//   ....[213]....
        /*0e30*/ 	.word	0x00008b80
        /*0e34*/ 	.word	0x00000000
        /*0e38*/ 	.word	0x00000000
        /*0e3c*/ 	.short	0x010a
        /*0e3e*/ 	.byte	0xff
	.zero		1


	//   ....[214]....
        /*0e40*/ 	.word	0x00008be0
        /*0e44*/ 	.word	0x00000000
        /*0e48*/ 	.word	0x00000000
        /*0e4c*/ 	.short	0x010a
        /*0e4e*/ 	.byte	0xff
	.zero		1


	//   ....[215]....
        /*0e50*/ 	.word	0x00008c40
        /*0e54*/ 	.word	0x00000000
        /*0e58*/ 	.word	0x00000000
        /*0e5c*/ 	.short	0x010a
        /*0e5e*/ 	.byte	0xff
	.zero		1


	//   ....[216]....
        /*0e60*/ 	.word	0x00008ca0
        /*0e64*/ 	.word	0x00000000
        /*0e68*/ 	.word	0x00000000
        /*0e6c*/ 	.short	0x010a
        /*0e6e*/ 	.byte	0xff
	.zero		1


	//   ....[217]....
        /*0e70*/ 	.word	0x00008d00
        /*0e74*/ 	.word	0x00000000
        /*0e78*/ 	.word	0x00000000
        /*0e7c*/ 	.short	0x010a
        /*0e7e*/ 	.byte	0xff
	.zero		1


	//   ....[218]....
        /*0e80*/ 	.word	0x00008d60
        /*0e84*/ 	.word	0x00000000
        /*0e88*/ 	.word	0x00000000
        /*0e8c*/ 	.short	0x010a
        /*0e8e*/ 	.byte	0xff
	.zero		1


	//   ....[219]....
        /*0e90*/ 	.word	0x00008dc0
        /*0e94*/ 	.word	0x00000000
        /*0e98*/ 	.word	0x00000000
        /*0e9c*/ 	.short	0x010a
        /*0e9e*/ 	.byte	0xff
	.zero		1


	//   ....[220]....
        /*0ea0*/ 	.word	0x00008e20
        /*0ea4*/ 	.word	0x00000000
        /*0ea8*/ 	.word	0x00000000
        /*0eac*/ 	.short	0x010a
        /*0eae*/ 	.byte	0xff
	.zero		1


	//   ....[221]....
        /*0eb0*/ 	.word	0x00008e80
        /*0eb4*/ 	.word	0x00000000
        /*0eb8*/ 	.word	0x00000000
        /*0ebc*/ 	.short	0x010a
        /*0ebe*/ 	.byte	0xff
	.zero		1


	//   ....[222]....
        /*0ec0*/ 	.word	0x00008ee0
        /*0ec4*/ 	.word	0x00000000
        /*0ec8*/ 	.word	0x00000000
        /*0ecc*/ 	.short	0x010a
        /*0ece*/ 	.byte	0xff
	.zero		1


	//   ....[223]....
        /*0ed0*/ 	.word	0x00008f40
        /*0ed4*/ 	.word	0x00000000
        /*0ed8*/ 	.word	0x00000000
        /*0edc*/ 	.short	0x010a
        /*0ede*/ 	.byte	0xff
	.zero		1


	//   ....[224]....
        /*0ee0*/ 	.word	0x00008fa0
        /*0ee4*/ 	.word	0x00000000
        /*0ee8*/ 	.word	0x00000000
        /*0eec*/ 	.short	0x010a
        /*0eee*/ 	.byte	0xff
	.zero		1


	//   ....[225]....
        /*0ef0*/ 	.word	0x00009000
        /*0ef4*/ 	.word	0x00000000
        /*0ef8*/ 	.word	0x00000000
        /*0efc*/ 	.short	0x010a
        /*0efe*/ 	.byte	0xff
	.zero		1


	//   ....[226]....
        /*0f00*/ 	.word	0x00009060
        /*0f04*/ 	.word	0x00000000
        /*0f08*/ 	.word	0x00000000
        /*0f0c*/ 	.short	0x010a
        /*0f0e*/ 	.byte	0xff
	.zero		1


	//   ....[227]....
        /*0f10*/ 	.word	0x000090c0
        /*0f14*/ 	.word	0x00000000
        /*0f18*/ 	.word	0x00000000
        /*0f1c*/ 	.short	0x010a
        /*0f1e*/ 	.byte	0xff
	.zero		1


	//   ....[228]....
        /*0f20*/ 	.word	0x00009120
        /*0f24*/ 	.word	0x00000000
        /*0f28*/ 	.word	0x00000000
        /*0f2c*/ 	.short	0x010a
        /*0f2e*/ 	.byte	0xff
	.zero		1


	//   ....[229]....
        /*0f30*/ 	.word	0x00009180
        /*0f34*/ 	.word	0x00000000
        /*0f38*/ 	.word	0x00000000
        /*0f3c*/ 	.short	0x010a
        /*0f3e*/ 	.byte	0xff
	.zero		1


	//   ....[230]....
        /*0f40*/ 	.word	0x000091e0
        /*0f44*/ 	.word	0x00000000
        /*0f48*/ 	.word	0x00000000
        /*0f4c*/ 	.short	0x010a
        /*0f4e*/ 	.byte	0xff
	.zero		1


	//   ....[231]....
        /*0f50*/ 	.word	0x00009240
        /*0f54*/ 	.word	0x00000000
        /*0f58*/ 	.word	0x00000000
        /*0f5c*/ 	.short	0x010a
        /*0f5e*/ 	.byte	0xff
	.zero		1


	//   ....[232]....
        /*0f60*/ 	.word	0x000092a0
        /*0f64*/ 	.word	0x00000000
        /*0f68*/ 	.word	0x00000000
        /*0f6c*/ 	.short	0x010a
        /*0f6e*/ 	.byte	0xff
	.zero		1


	//   ....[233]....
        /*0f70*/ 	.word	0x00009300
        /*0f74*/ 	.word	0x00000000
        /*0f78*/ 	.word	0x00000000
        /*0f7c*/ 	.short	0x010a
        /*0f7e*/ 	.byte	0xff
	.zero		1


	//   ....[234]....
        /*0f80*/ 	.word	0x00009360
        /*0f84*/ 	.word	0x00000000
        /*0f88*/ 	.word	0x00000000
        /*0f8c*/ 	.short	0x010a
        /*0f8e*/ 	.byte	0xff
	.zero		1


	//   ....[235]....
        /*0f90*/ 	.word	0x000093c0
        /*0f94*/ 	.word	0x00000000
        /*0f98*/ 	.word	0x00000000
        /*0f9c*/ 	.short	0x010a
        /*0f9e*/ 	.byte	0xff
	.zero		1


	//   ....[236]....
        /*0fa0*/ 	.word	0x00009420
        /*0fa4*/ 	.word	0x00000000
        /*0fa8*/ 	.word	0x00000000
        /*0fac*/ 	.short	0x010a
        /*0fae*/ 	.byte	0xff
	.zero		1


	//   ....[237]....
        /*0fb0*/ 	.word	0x00009480
        /*0fb4*/ 	.word	0x00000000
        /*0fb8*/ 	.word	0x00000000
        /*0fbc*/ 	.short	0x010a
        /*0fbe*/ 	.byte	0xff
	.zero		1


	//   ....[238]....
        /*0fc0*/ 	.word	0x000094e0
        /*0fc4*/ 	.word	0x00000000
        /*0fc8*/ 	.word	0x00000000
        /*0fcc*/ 	.short	0x010a
        /*0fce*/ 	.byte	0xff
	.zero		1


	//   ....[239]....
        /*0fd0*/ 	.word	0x00009540
        /*0fd4*/ 	.word	0x00000000
        /*0fd8*/ 	.word	0x00000000
        /*0fdc*/ 	.short	0x010a
        /*0fde*/ 	.byte	0xff
	.zero		1


	//   ....[240]....
        /*0fe0*/ 	.word	0x000095a0
        /*0fe4*/ 	.word	0x00000000
        /*0fe8*/ 	.word	0x00000000
        /*0fec*/ 	.short	0x010a
        /*0fee*/ 	.byte	0xff
	.zero		1


	//   ....[241]....
        /*0ff0*/ 	.word	0x00009600
        /*0ff4*/ 	.word	0x00000000
        /*0ff8*/ 	.word	0x00000000
        /*0ffc*/ 	.short	0x010a
        /*0ffe*/ 	.byte	0xff
	.zero		1


	//   ....[242]....
        /*1000*/ 	.word	0x00009660
        /*1004*/ 	.word	0x00000000
        /*1008*/ 	.word	0x00000000
        /*100c*/ 	.short	0x010a
        /*100e*/ 	.byte	0xff
	.zero		1


	//   ....[243]....
        /*1010*/ 	.word	0x000096c0
        /*1014*/ 	.word	0x00000000
        /*1018*/ 	.word	0x00000000
        /*101c*/ 	.short	0x010a
        /*101e*/ 	.byte	0xff
	.zero		1


	//   ....[244]....
        /*1020*/ 	.word	0x00009720
        /*1024*/ 	.word	0x00000000
        /*1028*/ 	.word	0x00000000
        /*102c*/ 	.short	0x010a
        /*102e*/ 	.byte	0xff
	.zero		1


	//   ....[245]....
        /*1030*/ 	.word	0x00009780
        /*1034*/ 	.word	0x00000000
        /*1038*/ 	.word	0x00000000
        /*103c*/ 	.short	0x010a
        /*103e*/ 	.byte	0xff
	.zero		1


	//   ....[246]....
        /*1040*/ 	.word	0x000097e0
        /*1044*/ 	.word	0x00000000
        /*1048*/ 	.word	0x00000000
        /*104c*/ 	.short	0x010a
        /*104e*/ 	.byte	0xff
	.zero		1


	//   ....[247]....
        /*1050*/ 	.word	0x00009840
        /*1054*/ 	.word	0x00000000
        /*1058*/ 	.word	0x00000000
        /*105c*/ 	.short	0x010a
        /*105e*/ 	.byte	0xff
	.zero		1


	//   ....[248]....
        /*1060*/ 	.word	0x000098a0
        /*1064*/ 	.word	0x00000000
        /*1068*/ 	.word	0x00000000
        /*106c*/ 	.short	0x010a
        /*106e*/ 	.byte	0xff
	.zero		1


	//   ....[249]....
        /*1070*/ 	.word	0x00009900
        /*1074*/ 	.word	0x00000000
        /*1078*/ 	.word	0x00000000
        /*107c*/ 	.short	0x010a
        /*107e*/ 	.byte	0xff
	.zero		1


	//   ....[250]....
        /*1080*/ 	.word	0x00009960
        /*1084*/ 	.word	0x00000000
        /*1088*/ 	.word	0x00000000
        /*108c*/ 	.short	0x010a
        /*108e*/ 	.byte	0xff
	.zero		1


	//   ....[251]....
        /*1090*/ 	.word	0x000099c0
        /*1094*/ 	.word	0x00000000
        /*1098*/ 	.word	0x00000000
        /*109c*/ 	.short	0x010a
        /*109e*/ 	.byte	0xff
	.zero		1


	//   ....[252]....
        /*10a0*/ 	.word	0x00009a20
        /*10a4*/ 	.word	0x00000000
        /*10a8*/ 	.word	0x00000000
        /*10ac*/ 	.short	0x010a
        /*10ae*/ 	.byte	0xff
	.zero		1


	//   ....[253]....
        /*10b0*/ 	.word	0x00009a80
        /*10b4*/ 	.word	0x00000000
        /*10b8*/ 	.word	0x00000000
        /*10bc*/ 	.short	0x010a
        /*10be*/ 	.byte	0xff
	.zero		1


	//   ....[254]....
        /*10c0*/ 	.word	0x00009ae0
        /*10c4*/ 	.word	0x00000000
        /*10c8*/ 	.word	0x00000000
        /*10cc*/ 	.short	0x010a
        /*10ce*/ 	.byte	0xff
	.zero		1


	//   ....[255]....
        /*10d0*/ 	.word	0x00009b40
        /*10d4*/ 	.word	0x00000000
        /*10d8*/ 	.word	0x00000000
        /*10dc*/ 	.short	0x010a
        /*10de*/ 	.byte	0xff
	.zero		1


	//   ....[0]....
        /*10e0*/ 	.word	0x00009ba0
        /*10e4*/ 	.word	0x00000000
        /*10e8*/ 	.word	0x00000000
        /*10ec*/ 	.short	0x010a
        /*10ee*/ 	.byte	0xff
	.zero		1


	//   ....[1]....
        /*10f0*/ 	.word	0x00009c00
        /*10f4*/ 	.word	0x00000000
        /*10f8*/ 	.word	0x00000000
        /*10fc*/ 	.short	0x010a
        /*10fe*/ 	.byte	0xff
	.zero		1


	//   ....[2]....
        /*1100*/ 	.word	0x00009c60
        /*1104*/ 	.word	0x00000000
        /*1108*/ 	.word	0x00000000
        /*110c*/ 	.short	0x010a
        /*110e*/ 	.byte	0xff
	.zero		1


	//   ....[3]....
        /*1110*/ 	.word	0x00009cc0
        /*1114*/ 	.word	0x00000000
        /*1118*/ 	.word	0x00000000
        /*111c*/ 	.short	0x010a
        /*111e*/ 	.byte	0xff
	.zero		1


	//   ....[4]....
        /*1120*/ 	.word	0x00009d20
        /*1124*/ 	.word	0x00000000
        /*1128*/ 	.word	0x00000000
        /*112c*/ 	.short	0x010a
        /*112e*/ 	.byte	0xff
	.zero		1


	//   ....[5]....
        /*1130*/ 	.word	0x00009d80
        /*1134*/ 	.word	0x00000000
        /*1138*/ 	.word	0x00000000
        /*113c*/ 	.short	0x010a
        /*113e*/ 	.byte	0xff
	.zero		1


	//   ....[6]....
        /*1140*/ 	.word	0x00009de0
        /*1144*/ 	.word	0x00000000
        /*1148*/ 	.word	0x00000000
        /*114c*/ 	.short	0x010a
        /*114e*/ 	.byte	0xff
	.zero		1


	//   ....[7]....
        /*1150*/ 	.word	0x00009e40
        /*1154*/ 	.word	0x00000000
        /*1158*/ 	.word	0x00000000
        /*115c*/ 	.short	0x010a
        /*115e*/ 	.byte	0xff
	.zero		1


	//   ....[8]....
        /*1160*/ 	.word	0x00009ea0
        /*1164*/ 	.word	0x00000000
        /*1168*/ 	.word	0x00000000
        /*116c*/ 	.short	0x010a
        /*116e*/ 	.byte	0xff
	.zero		1


	//   ....[9]....
        /*1170*/ 	.word	0x00009f00
        /*1174*/ 	.word	0x00000004
        /*1178*/ 	.word	0x00000388
        /*117c*/ 	.short	0x010a
        /*117e*/ 	.byte	0xff
	.zero		1


	//   ....[10]....
        /*1180*/ 	.word	0x00009f60
        /*1184*/ 	.word	0x00000004
        /*1188*/ 	.word	0x00000380
        /*118c*/ 	.short	0x010a
        /*118e*/ 	.byte	0xff
	.zero		1


	//   ....[11]....
        /*1190*/ 	.word	0x00009fc0
        /*1194*/ 	.word	0x00000000
        /*1198*/ 	.word	0x00000380
        /*119c*/ 	.short	0x010a
        /*119e*/ 	.byte	0xff
	.zero		1


	//   ....[12]....
        /*11a0*/ 	.word	0x0000a020
        /*11a4*/ 	.word	0x00000005
        /*11a8*/ 	.word	0x000003a0
        /*11ac*/ 	.short	0x010a
        /*11ae*/ 	.byte	0xff
	.zero		1


	//   ....[13]....
        /*11b0*/ 	.word	0x0000a080
        /*11b4*/ 	.word	0x00000000
        /*11b8*/ 	.word	0x00000000
        /*11bc*/ 	.short	0x010a
        /*11be*/ 	.byte	0xff
	.zero		1


	//   ....[14]....
        /*11c0*/ 	.word	0x0000a0e0
        /*11c4*/ 	.word	0x00000000
        /*11c8*/ 	.word	0x00000000
        /*11cc*/ 	.short	0x010a
        /*11ce*/ 	.byte	0xff
	.zero		1


	//   ....[15]....
        /*11d0*/ 	.word	0x0000a140
        /*11d4*/ 	.word	0x00000000
        /*11d8*/ 	.word	0x00000000
        /*11dc*/ 	.short	0x010a
        /*11de*/ 	.byte	0xff
	.zero		1


	//   ....[16]....
        /*11e0*/ 	.word	0x0000a1a0
        /*11e4*/ 	.word	0x00000000
        /*11e8*/ 	.word	0x00000380
        /*11ec*/ 	.short	0x010a
        /*11ee*/ 	.byte	0xff
	.zero		1


	//   ....[17]....
        /*11f0*/ 	.word	0x0000a200
        /*11f4*/ 	.word	0x00000000
        /*11f8*/ 	.word	0x00000378
        /*11fc*/ 	.short	0x010a
        /*11fe*/ 	.byte	0xff
	.zero		1


	//   ....[18]....
        /*1200*/ 	.word	0x0000a260
        /*1204*/ 	.word	0x00000000
        /*1208*/ 	.word	0x00000368
        /*120c*/ 	.short	0x010a
        /*120e*/ 	.byte	0xff
	.zero		1


	//   ....[19]....
        /*1210*/ 	.word	0x0000a2c0
        /*1214*/ 	.word	0x00000000
        /*1218*/ 	.word	0x00000380
        /*121c*/ 	.short	0x010a
        /*121e*/ 	.byte	0xff
	.zero		1


	//   ....[20]....
        /*1220*/ 	.word	0x0000a320
        /*1224*/ 	.word	0x00000000
        /*1228*/ 	.word	0x00000360
        /*122c*/ 	.short	0x010a
        /*122e*/ 	.byte	0xff
	.zero		1


	//   ....[21]....
        /*1230*/ 	.word	0x0000a370
        /*1234*/ 	.word	0x00000050
        /*1238*/ 	.word	0x00000390
        /*123c*/ 	.short	0x010a
        /*123e*/ 	.byte	0xff
	.zero		1


	//----- nvinfo : EIATTR_NUM_MBARRIERS
	.align		4
.L_47:
        /*1240*/ 	.byte	0x03, 0x38
        /*1242*/ 	.short	0x0076


	//----- nvinfo : EIATTR_EXIT_INSTR_OFFSETS
	.align		4
        /*1244*/ 	.byte	0x04, 0x1c
        /*1246*/ 	.short	(.L_49 - .L_48)


	//   ....[0]....
.L_48:
        /*1248*/ 	.word	0x00004db0


	//   ....[1]....
        /*124c*/ 	.word	0x00005060


	//   ....[2]....
        /*1250*/ 	.word	0x000050c0


	//   ....[3]....
        /*1254*/ 	.word	0x00005d70


	//   ....[4]....
        /*1258*/ 	.word	0x00006af0


	//   ....[5]....
        /*125c*/ 	.word	0x00006b30


	//   ....[6]....
        /*1260*/ 	.word	0x000089e0


	//----- nvinfo : EIATTR_MAX_THREADS
	.align		4
.L_49:
        /*1264*/ 	.byte	0x04, 0x05
        /*1266*/ 	.short	(.L_51 - .L_50)
.L_50:
        /*1268*/ 	.word	0x00000100
        /*126c*/ 	.word	0x00000001
        /*1270*/ 	.word	0x00000001


	//----- nvinfo : EIATTR_CRS_STACK_SIZE
	.align		4
.L_51:
        /*1274*/ 	.byte	0x04, 0x1e
        /*1276*/ 	.short	(.L_53 - .L_52)
.L_52:
        /*1278*/ 	.word	0x00000000


	//----- nvinfo : EIATTR_CBANK_PARAM_SIZE
	.align		4
.L_53:
        /*127c*/ 	.byte	0x03, 0x19
        /*127e*/ 	.short	0x0800


	//----- nvinfo : EIATTR_PARAM_CBANK
	.align		4
        /*1280*/ 	.byte	0x04, 0x0a
        /*1282*/ 	.short	(.L_55 - .L_54)
	.align		4
.L_54:
        /*1284*/ 	.word	index@(.nv.constant0._ZN7cutlass13device_kernelINS_4conv6kernel13ConvUniversalINS1_16ConvProblemShapeILNS1_8OperatorE0ELi2EEENS1_10collective14CollectiveConvINS1_47MainloopSm100TmaUmmaWarpSpecializedImplicitGemmILS5_0ELi54ELi2ELi1ELi2EN4cute5tupleIJNSA_1CILi2EEENSC_ILi1EEESE_EEEEENSB_IJNSC_ILi64EEESH_NSB_IJNSC_ILi32EEEEEEEEENS_12float_e4m3_tESL_NSA_8TiledMMAINSA_8MMA_AtomIJNSA_10MMA_TraitsINSA_19SM100_MMA_F8F6F4_SSEJSL_SL_fSH_SH_NSA_17integral_constantINSA_4UMMA5MajorELSS_0EEEST_NSQ_INSR_7ScaleInELSU_0EEESV_EEEEEENSA_6LayoutINSB_IJSE_SE_SE_EEENSB_IJNSC_ILi0EEES10_S10_EEEEENSB_IJNSA_10UnderscoreES13_S13_EEEEENS7_6detail27Sm100ImplicitGemmTileTraitsINSA_20SM90_TMA_LOAD_IM2COLENSA_14ComposedLayoutINSA_7SwizzleILi1ELi4ELi3EEENSA_18smem_ptr_flag_bitsILi8EEENSY_INSB_IJNSC_ILi8EEESI_EEENSB_IJSI_SE_EEEEEEEvEENS17_INSA_23SM90_TMA_LOAD_MULTICASTES1I_vEEEENS_8epilogue10collective18CollectiveEpilogueINS1N_23Sm100TmaWarpSpecializedILi1ELi1ELi32ELb0ELb0EEEJSK_NSB_IJNSY_ISH_SE_EES1S_EEESL_NSB_IJNSB_IJlllEEESE_S10_EEESL_S1V_NS1N_6fusion15FusionCallbacksIS1R_NS1W_17LinearCombinationISL_fSL_fLNS_15FloatRoundStyleE2EEESK_S1T_JEEENSA_5SM1004TMEM4LOAD26SM100_TMEM_LOAD_16dp32b32xES18_NS19_INS1A_ILi2ELi4ELi3EEES1D_NSY_INSB_IJS1E_SH_EEENSB_IJSH_SE_EEEEEEENSA_39AutoVectorizingCopyWithAssumedAlignmentILi128EEENSA_21SM90_TMA_STORE_IM2COLES2A_S2C_S2C_EEEvvEEEEvNT_6ParamsE)
        /*1288*/ 	.short	0x0380
        /*128a*/ 	.short	0x0800


	//----- nvinfo : EIATTR_SW_WAR
	.align		4
.L_55:
        /*128c*/ 	.byte	0x04, 0x36
        /*128e*/ 	.short	(.L_57 - .L_56)
.L_56:
        /*1290*/ 	.word	0x00000008
.L_57:


//--------------------- .nv.callgraph             --------------------------
	.section	.nv.callgraph,"",@"SHT_CUDA_CALLGRAPH"
	.align	4
	.sectionentsize	8
	.align		4
        /*0000*/ 	.word	0x00000000
	.align		4
        /*0004*/ 	.word	0xffffffff
	.align		4
        /*0008*/ 	.word	index@(_ZN7cutlass13device_kernelINS_4conv6kernel13ConvUniversalINS1_16ConvProblemShapeILNS1_8OperatorE0ELi2EEENS1_10collective14CollectiveConvINS1_47MainloopSm100TmaUmmaWarpSpecializedImplicitGemmILS5_0ELi54ELi2ELi1ELi2EN4cute5tupleIJNSA_1CILi2EEENSC_ILi1EEESE_EEEEENSB_IJNSC_ILi64EEESH_NSB_IJNSC_ILi32EEEEEEEEENS_12float_e4m3_tESL_NSA_8TiledMMAINSA_8MMA_AtomIJNSA_10MMA_TraitsINSA_19SM100_MMA_F8F6F4_SSEJSL_SL_fSH_SH_NSA_17integral_constantINSA_4UMMA5MajorELSS_0EEEST_NSQ_INSR_7ScaleInELSU_0EEESV_EEEEEENSA_6LayoutINSB_IJSE_SE_SE_EEENSB_IJNSC_ILi0EEES10_S10_EEEEENSB_IJNSA_10UnderscoreES13_S13_EEEEENS7_6detail27Sm100ImplicitGemmTileTraitsINSA_20SM90_TMA_LOAD_IM2COLENSA_14ComposedLayoutINSA_7SwizzleILi1ELi4ELi3EEENSA_18smem_ptr_flag_bitsILi8EEENSY_INSB_IJNSC_ILi8EEESI_EEENSB_IJSI_SE_EEEEEEEvEENS17_INSA_23SM90_TMA_LOAD_MULTICASTES1I_vEEEENS_8epilogue10collective18CollectiveEpilogueINS1N_23Sm100TmaWarpSpecializedILi1ELi1ELi32ELb0ELb0EEEJSK_NSB_IJNSY_ISH_SE_EES1S_EEESL_NSB_IJNSB_IJlllEEESE_S10_EEESL_S1V_NS1N_6fusion15FusionCallbacksIS1R_NS1W_17LinearCombinationISL_fSL_fLNS_15FloatRoundStyleE2EEESK_S1T_JEEENSA_5SM1004TMEM4LOAD26SM100_TMEM_LOAD_16dp32b32xES18_NS19_INS1A_ILi2ELi4ELi3EEES1D_NSY_INSB_IJS1E_SH_EEENSB_IJSH_SE_EEEEEEENSA_39AutoVectorizingCopyWithAssumedAlignmentILi128EEENSA_21SM90_TMA_STORE_IM2COLES2A_S2C_S2C_EEEvvEEEEvNT_6ParamsE)
	.align		4
        /*000c*/ 	.word	index@(__assertfail)
	.align		4
        /*0010*/ 	.word	0x00000000
	.align		4
        /*0014*/ 	.word	0xfffffffe
	.align		4
        /*0018*/ 	.word	0x00000000
	.align		4
        /*001c*/ 	.word	0xfffffffd
	.align		4
        /*0020*/ 	.word	0x00000000
	.align		4
        /*0024*/ 	.word	0xfffffffc


//--------------------- .nv.constant4             --------------------------
	.section	.nv.constant4,"a",@progbits
	.align	8
	.align		8
.nv.constant4:
        /*0000*/ 	.dword	__assertfail
	.align		8
        /*0008*/ 	.dword	__unnamed_1
	.align		8
        /*0010*/ 	.dword	__unnamed_2
	.align		8
        /*0018*/ 	.dword	_ZN39_INTERNAL_4ae969b5_4_k_cu_b68b0e17_32604cuda3std3__45__cpo5beginE
	.align		8
        /*0020*/ 	.dword	_ZN39_INTERNAL_4ae969b5_4_k_cu_b68b0e17_32604cuda3std3__45__cpo3endE
	.align		8
        /*0028*/ 	.dword	_ZN39_INTERNAL_4ae969b5_4_k_cu_b68b0e17_32604cuda3std3__45__cpo6cbeginE
	.align		8
        /*0030*/ 	.dword	_ZN39_INTERNAL_4ae969b5_4_k_cu_b68b0e17_32604cuda3std3__45__cpo4cendE
	.align		8
        /*0038*/ 	.dword	_ZN39_INTERNAL_4ae969b5_4_k_cu_b68b0e17_32604cuda3std3__441_GLOBAL__N__4ae969b5_4_k_cu_b68b0e17_32606ignoreE
	.align		8
        /*0040*/ 	.dword	_ZN39_INTERNAL_4ae969b5_4_k_cu_b68b0e17_32604cuda3std3__419piecewise_constructE
	.align		8
        /*0048*/ 	.dword	_ZN39_INTERNAL_4ae969b5_4_k_cu_b68b0e17_32604cuda3std3__48in_placeE
	.align		8
        /*0050*/ 	.dword	_ZN39_INTERNAL_4ae969b5_4_k_cu_b68b0e17_32604cuda3std6ranges3__45__cpo4swapE
	.align		8
        /*0058*/ 	.dword	_ZN39_INTERNAL_4ae969b5_4_k_cu_b68b0e17_32604cuda3std6ranges3__45__cpo9iter_moveE
	.align		8
        /*0060*/ 	.dword	_ZN39_INTERNAL_4ae969b5_4_k_cu_b68b0e17_32604cute7productE
	.align		8
        /*0068*/ 	.dword	_ZN39_INTERNAL_4ae969b5_4_k_cu_b68b0e17_32604cute1_E
	.align		8
        /*0070*/ 	.dword	$str$27
	.align		8
        /*0078*/ 	.dword	$str$28
	.align		8
        /*0080*/ 	.dword	$str$29
	.align		8
        /*0088*/ 	.dword	$str$30


//--------------------- .text._ZN7cutlass13device_kernelINS_4conv6kernel13ConvUniversalINS1_16ConvProblemShapeILNS1_8OperatorE0ELi2EEENS1_10collective14CollectiveConvINS1_47MainloopSm100TmaUmmaWarpSpecializedImplicitGemmILS5_0ELi54ELi2ELi1ELi2EN4cute5tupleIJNSA_1CILi2EEENSC_ILi1EEESE_EEEEENSB_IJNSC_ILi64EEESH_NSB_IJNSC_ILi32EEEEEEEEENS_12float_e4m3_tESL_NSA_8TiledMMAINSA_8MMA_AtomIJNSA_10MMA_TraitsINSA_19SM100_MMA_F8F6F4_SSEJSL_SL_fSH_SH_NSA_17integral_constantINSA_4UMMA5MajorELSS_0EEEST_NSQ_INSR_7ScaleInELSU_0EEESV_EEEEEENSA_6LayoutINSB_IJSE_SE_SE_EEENSB_IJNSC_ILi0EEES10_S10_EEEEENSB_IJNSA_10UnderscoreES13_S13_EEEEENS7_6detail27Sm100ImplicitGemmTileTraitsINSA_20SM90_TMA_LOAD_IM2COLENSA_14ComposedLayoutINSA_7SwizzleILi1ELi4ELi3EEENSA_18smem_ptr_flag_bitsILi8EEENSY_INSB_IJNSC_ILi8EEESI_EEENSB_IJSI_SE_EEEEEEEvEENS17_INSA_23SM90_TMA_LOAD_MULTICASTES1I_vEEEENS_8epilogue10collective18CollectiveEpilogueINS1N_23Sm100TmaWarpSpecializedILi1ELi1ELi32ELb0ELb0EEEJSK_NSB_IJNSY_ISH_SE_EES1S_EEESL_NSB_IJNSB_IJlllEEESE_S10_EEESL_S1V_NS1N_6fusion15FusionCallbacksIS1R_NS1W_17LinearCombinationISL_fSL_fLNS_15FloatRoundStyleE2EEESK_S1T_JEEENSA_5SM1004TMEM4LOAD26SM100_TMEM_LOAD_16dp32b32xES18_NS19_INS1A_ILi2ELi4ELi3EEES1D_NSY_INSB_IJS1E_SH_EEENSB_IJSH_SE_EEEEEEENSA_39AutoVectorizingCopyWithAssumedAlignmentILi128EEENSA_21SM90_TMA_STORE_IM2COLES2A_S2C_S2C_EEEvvEEEEvNT_6ParamsE --------------------------
	.section	.text._ZN7cutlass13device_kernelINS_4conv6kernel13ConvUniversalINS1_16ConvProblemShapeILNS1_8OperatorE0ELi2EEENS1_10collective14CollectiveConvINS1_47MainloopSm100TmaUmmaWarpSpecializedImplicitGemmILS5_0ELi54ELi2ELi1ELi2EN4cute5tupleIJNSA_1CILi2EEENSC_ILi1EEESE_EEEEENSB_IJNSC_ILi64EEESH_NSB_IJNSC_ILi32EEEEEEEEENS_12float_e4m3_tESL_NSA_8TiledMMAINSA_8MMA_AtomIJNSA_10MMA_TraitsINSA_19SM100_MMA_F8F6F4_SSEJSL_SL_fSH_SH_NSA_17integral_constantINSA_4UMMA5MajorELSS_0EEEST_NSQ_INSR_7ScaleInELSU_0EEESV_EEEEEENSA_6LayoutINSB_IJSE_SE_SE_EEENSB_IJNSC_ILi0EEES10_S10_EEEEENSB_IJNSA_10UnderscoreES13_S13_EEEEENS7_6detail27Sm100ImplicitGemmTileTraitsINSA_20SM90_TMA_LOAD_IM2COLENSA_14ComposedLayoutINSA_7SwizzleILi1ELi4ELi3EEENSA_18smem_ptr_flag_bitsILi8EEENSY_INSB_IJNSC_ILi8EEESI_EEENSB_IJSI_SE_EEEEEEEvEENS17_INSA_23SM90_TMA_LOAD_MULTICASTES1I_vEEEENS_8epilogue10collective18CollectiveEpilogueINS1N_23Sm100TmaWarpSpecializedILi1ELi1ELi32ELb0ELb0EEEJSK_NSB_IJNSY_ISH_SE_EES1S_EEESL_NSB_IJNSB_IJlllEEESE_S10_EEESL_S1V_NS1N_6fusion15FusionCallbacksIS1R_NS1W_17LinearCombinationISL_fSL_fLNS_15FloatRoundStyleE2EEESK_S1T_JEEENSA_5SM1004TMEM4LOAD26SM100_TMEM_LOAD_16dp32b32xES18_NS19_INS1A_ILi2ELi4ELi3EEES1D_NSY_INSB_IJS1E_SH_EEENSB_IJSH_SE_EEEEEEENSA_39AutoVectorizingCopyWithAssumedAlignmentILi128EEENSA_21SM90_TMA_STORE_IM2COLES2A_S2C_S2C_EEEvvEEEEvNT_6ParamsE,"ax",@progbits
	.align	128
.text._ZN7cutlass13device_kernelINS_4conv6kernel13ConvUniversalINS1_16ConvProblemShapeILNS1_8OperatorE0ELi2EEENS1_10collective14CollectiveConvINS1_47MainloopSm100TmaUmmaWarpSpecializedImplicitGemmILS5_0ELi54ELi2ELi1ELi2EN4cute5tupleIJNSA_1CILi2EEENSC_ILi1EEESE_EEEEENSB_IJNSC_ILi64EEESH_NSB_IJNSC_ILi32EEEEEEEEENS_12float_e4m3_tESL_NSA_8TiledMMAINSA_8MMA_AtomIJNSA_10MMA_TraitsINSA_19SM100_MMA_F8F6F4_SSEJSL_SL_fSH_SH_NSA_17integral_constantINSA_4UMMA5MajorELSS_0EEEST_NSQ_INSR_7ScaleInELSU_0EEESV_EEEEEENSA_6LayoutINSB_IJSE_SE_SE_EEENSB_IJNSC_ILi0EEES10_S10_EEEEENSB_IJNSA_10UnderscoreES13_S13_EEEEENS7_6detail27Sm100ImplicitGemmTileTraitsINSA_20SM90_TMA_LOAD_IM2COLENSA_14ComposedLayoutINSA_7SwizzleILi1ELi4ELi3EEENSA_18smem_ptr_flag_bitsILi8EEENSY_INSB_IJNSC_ILi8EEESI_EEENSB_IJSI_SE_EEEEEEEvEENS17_INSA_23SM90_TMA_LOAD_MULTICASTES1I_vEEEENS_8epilogue10collective18CollectiveEpilogueINS1N_23Sm100TmaWarpSpecializedILi1ELi1ELi32ELb0ELb0EEEJSK_NSB_IJNSY_ISH_SE_EES1S_EEESL_NSB_IJNSB_IJlllEEESE_S10_EEESL_S1V_NS1N_6fusion15FusionCallbacksIS1R_NS1W_17LinearCombinationISL_fSL_fLNS_15FloatRoundStyleE2EEESK_S1T_JEEENSA_5SM1004TMEM4LOAD26SM100_TMEM_LOAD_16dp32b32xES18_NS19_INS1A_ILi2ELi4ELi3EEES1D_NSY_INSB_IJS1E_SH_EEENSB_IJSH_SE_EEEEEEENSA_39AutoVectorizingCopyWithAssumedAlignmentILi128EEENSA_21SM90_TMA_STORE_IM2COLES2A_S2C_S2C_EEEvvEEEEvNT_6ParamsE:
        .type           _ZN7cutlass13device_kernelINS_4conv6kernel13ConvUniversalINS1_16ConvProblemShapeILNS1_8OperatorE0ELi2EEENS1_10collective14CollectiveConvINS1_47MainloopSm100TmaUmmaWarpSpecializedImplicitGemmILS5_0ELi54ELi2ELi1ELi2EN4cute5tupleIJNSA_1CILi2EEENSC_ILi1EEESE_EEEEENSB_IJNSC_ILi64EEESH_NSB_IJNSC_ILi32EEEEEEEEENS_12float_e4m3_tESL_NSA_8TiledMMAINSA_8MMA_AtomIJNSA_10MMA_TraitsINSA_19SM100_MMA_F8F6F4_SSEJSL_SL_fSH_SH_NSA_17integral_constantINSA_4UMMA5MajorELSS_0EEEST_NSQ_INSR_7ScaleInELSU_0EEESV_EEEEEENSA_6LayoutINSB_IJSE_SE_SE_EEENSB_IJNSC_ILi0EEES10_S10_EEEEENSB_IJNSA_10UnderscoreES13_S13_EEEEENS7_6detail27Sm100ImplicitGemmTileTraitsINSA_20SM90_TMA_LOAD_IM2COLENSA_14ComposedLayoutINSA_7SwizzleILi1ELi4ELi3EEENSA_18smem_ptr_flag_bitsILi8EEENSY_INSB_IJNSC_ILi8EEESI_EEENSB_IJSI_SE_EEEEEEEvEENS17_INSA_23SM90_TMA_LOAD_MULTICASTES1I_vEEEENS_8epilogue10collective18CollectiveEpilogueINS1N_23Sm100TmaWarpSpecializedILi1ELi1ELi32ELb0ELb0EEEJSK_NSB_IJNSY_ISH_SE_EES1S_EEESL_NSB_IJNSB_IJlllEEESE_S10_EEESL_S1V_NS1N_6fusion15FusionCallbacksIS1R_NS1W_17LinearCombinationISL_fSL_fLNS_15FloatRoundStyleE2EEESK_S1T_JEEENSA_5SM1004TMEM4LOAD26SM100_TMEM_LOAD_16dp32b32xES18_NS19_INS1A_ILi2ELi4ELi3EEES1D_NSY_INSB_IJS1E_SH_EEENSB_IJSH_SE_EEEEEEENSA_39AutoVectorizingCopyWithAssumedAlignmentILi128EEENSA_21SM90_TMA_STORE_IM2COLES2A_S2C_S2C_EEEvvEEEEvNT_6ParamsE,@function
        .size           _ZN7cutlass13device_kernelINS_4conv6kernel13ConvUniversalINS1_16ConvProblemShapeILNS1_8OperatorE0ELi2EEENS1_10collective14CollectiveConvINS1_47MainloopSm100TmaUmmaWarpSpecializedImplicitGemmILS5_0ELi54ELi2ELi1ELi2EN4cute5tupleIJNSA_1CILi2EEENSC_ILi1EEESE_EEEEENSB_IJNSC_ILi64EEESH_NSB_IJNSC_ILi32EEEEEEEEENS_12float_e4m3_tESL_NSA_8TiledMMAINSA_8MMA_AtomIJNSA_10MMA_TraitsINSA_19SM100_MMA_F8F6F4_SSEJSL_SL_fSH_SH_NSA_17integral_constantINSA_4UMMA5MajorELSS_0EEEST_NSQ_INSR_7ScaleInELSU_0EEESV_EEEEEENSA_6LayoutINSB_IJSE_SE_SE_EEENSB_IJNSC_ILi0EEES10_S10_EEEEENSB_IJNSA_10UnderscoreES13_S13_EEEEENS7_6detail27Sm100ImplicitGemmTileTraitsINSA_20SM90_TMA_LOAD_IM2COLENSA_14ComposedLayoutINSA_7SwizzleILi1ELi4ELi3EEENSA_18smem_ptr_flag_bitsILi8EEENSY_INSB_IJNSC_ILi8EEESI_EEENSB_IJSI_SE_EEEEEEEvEENS17_INSA_23SM90_TMA_LOAD_MULTICASTES1I_vEEEENS_8epilogue10collective18CollectiveEpilogueINS1N_23Sm100TmaWarpSpecializedILi1ELi1ELi32ELb0ELb0EEEJSK_NSB_IJNSY_ISH_SE_EES1S_EEESL_NSB_IJNSB_IJlllEEESE_S10_EEESL_S1V_NS1N_6fusion15FusionCallbacksIS1R_NS1W_17LinearCombinationISL_fSL_fLNS_15FloatRoundStyleE2EEESK_S1T_JEEENSA_5SM1004TMEM4LOAD26SM100_TMEM_LOAD_16dp32b32xES18_NS19_INS1A_ILi2ELi4ELi3EEES1D_NSY_INSB_IJS1E_SH_EEENSB_IJSH_SE_EEEEEEENSA_39AutoVectorizingCopyWithAssumedAlignmentILi128EEENSA_21SM90_TMA_STORE_IM2COLES2A_S2C_S2C_EEEvvEEEEvNT_6ParamsE,(.L_x_276 - _ZN7cutlass13device_kernelINS_4conv6kernel13ConvUniversalINS1_16ConvProblemShapeILNS1_8OperatorE0ELi2EEENS1_10collective14CollectiveConvINS1_47MainloopSm100TmaUmmaWarpSpecializedImplicitGemmILS5_0ELi54ELi2ELi1ELi2EN4cute5tupleIJNSA_1CILi2EEENSC_ILi1EEESE_EEEEENSB_IJNSC_ILi64EEESH_NSB_IJNSC_ILi32EEEEEEEEENS_12float_e4m3_tESL_NSA_8TiledMMAINSA_8MMA_AtomIJNSA_10MMA_TraitsINSA_19SM100_MMA_F8F6F4_SSEJSL_SL_fSH_SH_NSA_17integral_constantINSA_4UMMA5MajorELSS_0EEEST_NSQ_INSR_7ScaleInELSU_0EEESV_EEEEEENSA_6LayoutINSB_IJSE_SE_SE_EEENSB_IJNSC_ILi0EEES10_S10_EEEEENSB_IJNSA_10UnderscoreES13_S13_EEEEENS7_6detail27Sm100ImplicitGemmTileTraitsINSA_20SM90_TMA_LOAD_IM2COLENSA_14ComposedLayoutINSA_7SwizzleILi1ELi4ELi3EEENSA_18smem_ptr_flag_bitsILi8EEENSY_INSB_IJNSC_ILi8EEESI_EEENSB_IJSI_SE_EEEEEEEvEENS17_INSA_23SM90_TMA_LOAD_MULTICASTES1I_vEEEENS_8epilogue10collective18CollectiveEpilogueINS1N_23Sm100TmaWarpSpecializedILi1ELi1ELi32ELb0ELb0EEEJSK_NSB_IJNSY_ISH_SE_EES1S_EEESL_NSB_IJNSB_IJlllEEESE_S10_EEESL_S1V_NS1N_6fusion15FusionCallbacksIS1R_NS1W_17LinearCombinationISL_fSL_fLNS_15FloatRoundStyleE2EEESK_S1T_JEEENSA_5SM1004TMEM4LOAD26SM100_TMEM_LOAD_16dp32b32xES18_NS19_INS1A_ILi2ELi4ELi3EEES1D_NSY_INSB_IJS1E_SH_EEENSB_IJSH_SE_EEEEEEENSA_39AutoVectorizingCopyWithAssumedAlignmentILi128EEENSA_21SM90_TMA_STORE_IM2COLES2A_S2C_S2C_EEEvvEEEEvNT_6ParamsE)
        .other          _ZN7cutlass13device_kernelINS_4conv6kernel13ConvUniversalINS1_16ConvProblemShapeILNS1_8OperatorE0ELi2EEENS1_10collective14CollectiveConvINS1_47MainloopSm100TmaUmmaWarpSpecializedImplicitGemmILS5_0ELi54ELi2ELi1ELi2EN4cute5tupleIJNSA_1CILi2EEENSC_ILi1EEESE_EEEEENSB_IJNSC_ILi64EEESH_NSB_IJNSC_ILi32EEEEEEEEENS_12float_e4m3_tESL_NSA_8TiledMMAINSA_8MMA_AtomIJNSA_10MMA_TraitsINSA_19SM100_MMA_F8F6F4_SSEJSL_SL_fSH_SH_NSA_17integral_constantINSA_4UMMA5MajorELSS_0EEEST_NSQ_INSR_7ScaleInELSU_0EEESV_EEEEEENSA_6LayoutINSB_IJSE_SE_SE_EEENSB_IJNSC_ILi0EEES10_S10_EEEEENSB_IJNSA_10UnderscoreES13_S13_EEEEENS7_6detail27Sm100ImplicitGemmTileTraitsINSA_20SM90_TMA_LOAD_IM2COLENSA_14ComposedLayoutINSA_7SwizzleILi1ELi4ELi3EEENSA_18smem_ptr_flag_bitsILi8EEENSY_INSB_IJNSC_ILi8EEESI_EEENSB_IJSI_SE_EEEEEEEvEENS17_INSA_23SM90_TMA_LOAD_MULTICASTES1I_vEEEENS_8epilogue10collective18CollectiveEpilogueINS1N_23Sm100TmaWarpSpecializedILi1ELi1ELi32ELb0ELb0EEEJSK_NSB_IJNSY_ISH_SE_EES1S_EEESL_NSB_IJNSB_IJlllEEESE_S10_EEESL_S1V_NS1N_6fusion15FusionCallbacksIS1R_NS1W_17LinearCombinationISL_fSL_fLNS_15FloatRoundStyleE2EEESK_S1T_JEEENSA_5SM1004TMEM4LOAD26SM100_TMEM_LOAD_16dp32b32xES18_NS19_INS1A_ILi2ELi4ELi3EEES1D_NSY_INSB_IJS1E_SH_EEENSB_IJSH_SE_EEEEEEENSA_39AutoVectorizingCopyWithAssumedAlignmentILi128EEENSA_21SM90_TMA_STORE_IM2COLES2A_S2C_S2C_EEEvvEEEEvNT_6ParamsE,@"STO_CUDA_ENTRY STV_DEFAULT"
_ZN7cutlass13device_kernelINS_4conv6kernel13ConvUniversalINS1_16ConvProblemShapeILNS1_8OperatorE0ELi2EEENS1_10collective14CollectiveConvINS1_47MainloopSm100TmaUmmaWarpSpecializedImplicitGemmILS5_0ELi54ELi2ELi1ELi2EN4cute5tupleIJNSA_1CILi2EEENSC_ILi1EEESE_EEEEENSB_IJNSC_ILi64EEESH_NSB_IJNSC_ILi32EEEEEEEEENS_12float_e4m3_tESL_NSA_8TiledMMAINSA_8MMA_AtomIJNSA_10MMA_TraitsINSA_19SM100_MMA_F8F6F4_SSEJSL_SL_fSH_SH_NSA_17integral_constantINSA_4UMMA5MajorELSS_0EEEST_NSQ_INSR_7ScaleInELSU_0EEESV_EEEEEENSA_6LayoutINSB_IJSE_SE_SE_EEENSB_IJNSC_ILi0EEES10_S10_EEEEENSB_IJNSA_10UnderscoreES13_S13_EEEEENS7_6detail27Sm100ImplicitGemmTileTraitsINSA_20SM90_TMA_LOAD_IM2COLENSA_14ComposedLayoutINSA_7SwizzleILi1ELi4ELi3EEENSA_18smem_ptr_flag_bitsILi8EEENSY_INSB_IJNSC_ILi8EEESI_EEENSB_IJSI_SE_EEEEEEEvEENS17_INSA_23SM90_TMA_LOAD_MULTICASTES1I_vEEEENS_8epilogue10collective18CollectiveEpilogueINS1N_23Sm100TmaWarpSpecializedILi1ELi1ELi32ELb0ELb0EEEJSK_NSB_IJNSY_ISH_SE_EES1S_EEESL_NSB_IJNSB_IJlllEEESE_S10_EEESL_S1V_NS1N_6fusion15FusionCallbacksIS1R_NS1W_17LinearCombinationISL_fSL_fLNS_15FloatRoundStyleE2EEESK_S1T_JEEENSA_5SM1004TMEM4LOAD26SM100_TMEM_LOAD_16dp32b32xES18_NS19_INS1A_ILi2ELi4ELi3EEES1D_NSY_INSB_IJS1E_SH_EEENSB_IJSH_SE_EEEEEEENSA_39AutoVectorizingCopyWithAssumedAlignmentILi128EEENSA_21SM90_TMA_STORE_IM2COLES2A_S2C_S2C_EEEvvEEEEvNT_6ParamsE:
[----:B------:R-:W1:Y:S01]  /*0000*/  LDC R1, c[0x0][0x37c] ;  /* 0x0000df00ff017b82 */ /* 0x000e620000000800 */
[----:B------:R-:W2:Y:S01]  /*0010*/  S2R R78, SR_TID.X ;  /* 0x00000000004e7919 */ /* 0x000ea20000002100 */
[----:B------:R-:W3:Y:S01]  /*0020*/  LDCU.64 UR8, c[0x0][0x890] ;  /* 0x00011200ff0877ac */ /* 0x000ee20008000a00 */
[----:B-1----:R-:W-:Y:S01]  /*0030*/  VIADD R1, R1, 0xfffffff8 ;  /* 0xfffffff801017836 */ /* 0x002fe20000000000 */
[----:B------:R-:W-:Y:S02]  /*0040*/  PRMT R88, RZ, 0x7610, R88 ;  /* 0x00007610ff587816 */ /* 0x000fe40000000058 */
[----:B------:R-:W-:Y:S01]  /*0050*/  ELECT P3, URZ, PT ;  /* 0x0000000000ff782f */ /* 0x000fe20003860000 */
[----:B---3--:R-:W-:-:S04]  /*0060*/  UISETP.NE.U32.AND UP0, UPT, UR8, URZ, UPT ;  /* 0x000000ff0800728c */ /* 0x008fc8000bf05070 */
[----:B------:R-:W-:Y:S01]  /*0070*/  UISETP.NE.AND.EX UP0, UPT, UR9, URZ, UPT, UP0 ;  /* 0x000000ff0900728c */ /* 0x000fe2000bf05300 */
[----:B--2---:R-:W-:-:S05]  /*0080*/  SHF.R.U32.HI R89, RZ, 0x5, R78 ;  /* 0x00000005ff597819 */ /* 0x004fca000001164e */
[----:B------:R-:W1:Y:S02]  /*0090*/  SHFL.IDX PT, R0, R89, RZ, 0x1f ;  /* 0x00001fff59007589 */ /* 0x000e6400000e0000 */
[----:B-1----:R-:W-:Y:S01]  /*00a0*/  R2UR UR18, R0 ;  /* 0x00000000001272ca */ /* 0x002fe200000e0000 */
[----:B------:R-:W-:-:S14]  /*00b0*/  BRA.U UP0, `(.L_x_0) ;  /* 0x0000000100307547 */ /* 0x000fdc000b800000 */
[----:B------:R-:W1:Y:S02]  /*00c0*/  LDCU.64 UR4, c[0x0][0x888] ;  /* 0x00011100ff0477ac */ /* 0x000e640008000a00 */
[----:B-1----:R-:W-:-:S04]  /*00d0*/  UISETP.NE.U32.AND UP0, UPT, UR4, URZ, UPT ;  /* 0x000000ff0400728c */ /* 0x002fc8000bf05070 */
[----:B------:R-:W-:-:S09]  /*00e0*/  UISETP.NE.AND.EX UP0, UPT, UR5, URZ, UPT, UP0 ;  /* 0x000000ff0500728c */ /* 0x000fd2000bf05300 */
[----:B------:R-:W-:Y:S05]  /*00f0*/  BRA.U !UP0, `(.L_x_1) ;  /* 0x0000000108147547 */ /* 0x000fea000b800000 */
[----:B------:R-:W1:Y:S01]  /*0100*/  LDC.64 R2, c[0x0][0x888] ;  /* 0x00022200ff027b82 */ /* 0x000e620000000a00 */
[----:B------:R-:W1:Y:S02]  /*0110*/  LDCU.64 UR4, c[0x0][0x358] ;  /* 0x00006b00ff0477ac */ /* 0x000e640008000a00 */
[----:B-1----:R1:W5:Y:S01]  /*0120*/  LDG.E R39, desc[UR4][R2.64] ;  /* 0x0000000402277981 */ /* 0x002362000c1e1900 */
[----:B------:R-:W-:Y:S01]  /*0130*/  HFMA2 R88, -RZ, RZ, 0, 5.9604644775390625e-08 ;  /* 0x00000001ff587431 */ /* 0x000fe200000001ff */
[----:B------:R-:W-:Y:S05]  /*0140*/  BRA `(.L_x_0) ;  /* 0x00000000000c7947 */ /* 0x000fea0003800000 */
.L_x_1:
[----:B------:R-:W1:Y:S01]  /*0150*/  LDCU UR4, c[0x0][0x880] ;  /* 0x00011000ff0477ac */ /* 0x000e620008000800 */
[----:B------:R-:W-:Y:S01]  /*0160*/  HFMA2 R88, -RZ, RZ, 0, 5.9604644775390625e-08 ;  /* 0x00000001ff587431 */ /* 0x000fe200000001ff */
[----:B-1----:R-:W-:-:S07]  /*0170*/  MOV R39, UR4 ;  /* 0x0000000400277c02 */ /* 0x002fce0008000f00 */
.L_x_0:
[----:B------:R-:W2:Y:S02]  /*0180*/  LDCU.64 UR4, c[0x0][0x8b0] ;  /* 0x00011600ff0477ac */ /* 0x000ea40008000a00 */
[----:B--2---:R-:W-:-:S04]  /*0190*/  UISETP.NE.U32.AND UP0, UPT, UR4, URZ, UPT ;  /* 0x000000ff0400728c */ /* 0x004fc8000bf05070 */
[----:B------:R-:W-:-:S09]  /*01a0*/  UISETP.NE.AND.EX UP0, UPT, UR5, URZ, UPT, UP0 ;  /* 0x000000ff0500728c */ /* 0x000fd2000bf05300 */
[----:B------:R-:W-:Y:S05]  /*01b0*/  BRA.U UP0, `(.L_x_2) ;  /* 0x0000000100287547 */ /* 0x000fea000b800000 */
[----:B------:R-:W2:Y:S02]  /*01c0*/  LDCU.64 UR4, c[0x0][0x8a8] ;  /* 0x00011500ff0477ac */ /* 0x000ea40008000a00 */
[----:B--2---:R-:W-:-:S04]  /*01d0*/  UISETP.NE.U32.AND UP0, UPT, UR4, URZ, UPT ;  /* 0x000000ff0400728c */ /* 0x004fc8000bf05070 */
[----:B------:R-:W-:-:S09]  /*01e0*/  UISETP.NE.AND.EX UP0, UPT, UR5, URZ, UPT, UP0 ;  /* 0x000000ff0500728c */ /* 0x000fd2000bf05300 */
[----:B------:R-:W-:Y:S05]  /*01f0*/  BRA.U !UP0, `(.L_x_3) ;  /* 0x0000000108107547 */ /* 0x000fea000b800000 */
[----:B-1----:R-:W1:Y:S01]  /*0200*/  LDC.64 R2, c[0x0][0x8a8] ;  /* 0x00022a00ff027b82 */ /* 0x002e620000000a00 */
[----:B------:R-:W1:Y:S02]  /*0210*/  LDCU.64 UR4, c[0x0][0x358] ;  /* 0x00006b00ff0477ac */ /* 0x000e640008000a00 */
[----:B-1----:R2:W5:Y:S01]  /*0220*/  LDG.E R38, desc[UR4][R2.64] ;  /* 0x0000000402267981 */ /* 0x002562000c1e1900 */
[----:B------:R-:W-:Y:S05]  /*0230*/  BRA `(.L_x_2) ;  /* 0x0000000000087947 */ /* 0x000fea0003800000 */
.L_x_3:
[----:B------:R-:W2:Y:S02]  /*0240*/  LDCU UR4, c[0x0][0x8a0] ;  /* 0x00011400ff0477ac */ /* 0x000ea40008000800 */
[----:B--2---:R-:W-:Y:S02]  /*0250*/  MOV R38, UR4 ;  /* 0x0000000400267c02 */ /* 0x004fe40008000f00 */
.L_x_2:
[----:B------:R-:W-:Y:S01]  /*0260*/  IMAD.U32 R0, RZ, RZ, UR18 ;  /* 0x00000012ff007e24 */ /* 0x000fe2000f8e00ff */
[----:B------:R-:W-:Y:S04]  /*0270*/  BSSY.RECONVERGENT B0, `(.L_x_4) ;  /* 0x000000c000007945 */ /* 0x000fe80003800200 */
[C---:B------:R-:W-:Y:S02]  /*0280*/  ISETP.NE.OR P1, PT, R0.reuse, 0x1, !P3 ;  /* 0x000000010000780c */ /* 0x040fe40005f25670 */
[----:B------:R-:W-:-:S11]  /*0290*/  ISETP.NE.OR P0, PT, R0, 0x3, !P3 ;  /* 0x000000030000780c */ /* 0x000fd60005f05670 */
[----:B------:R-:W-:Y:S05]  /*02a0*/  @P1 BRA `(.L_x_5) ;  /* 0x0000000000201947 */ /* 0x000fea0003800000 */
[----:B------:R-:W3:Y:S02]  /*02b0*/  LDCU.64 UR4, c[0x0][0x348] ;  /* 0x00006900ff0477ac */ /* 0x000ee40008000a00 */
[----:B---3--:R-:W-:Y:S02]  /*02c0*/  UIADD3 UR6, UP1, UPT, UR4, 0x80, URZ ;  /* 0x0000008004067890 */ /* 0x008fe4000ff3e0ff */
[----:B------:R-:W-:Y:S02]  /*02d0*/  UIADD3 UR4, UP0, UPT, UR4, 0x180, URZ ;  /* 0x0000018004047890 */ /* 0x000fe4000ff1e0ff */
[----:B------:R-:W-:Y:S02]  /*02e0*/  UIADD3.X UR7, UPT, UPT, URZ, UR5, URZ, UP1, !UPT ;  /* 0x00000005ff077290 */ /* 0x000fe40008ffe4ff */
[----:B------:R-:W-:-:S07]  /*02f0*/  UIADD3.X UR5, UPT, UPT, URZ, UR5, URZ, UP0, !UPT ;  /* 0x00000005ff057290 */ /* 0x000fce00087fe4ff */
[----:B------:R3:W-:Y:S02]  /*0300*/  UTMACCTL.PF [UR6] ;  /* 0x00000000060079b9 */ /* 0x0007e40008040000 */
[----:B------:R3:W-:Y:S02]  /*0310*/  UTMACCTL.PF [UR4] ;  /* 0x00000000040079b9 */ /* 0x0007e40008040000 */
[----:B---3--:R-:W-:Y:S01]  /*0320*/  NOP ;  /* 0x0000000000007918 */ /* 0x008fe20000000000 */
.L_x_5:
[----:B------:R-:W-:Y:S05]  /*0330*/  BSYNC.RECONVERGENT B0 ;  /* 0x0000000000007941 */ /* 0x000fea0003800200 */
.L_x_4:
[----:B------:R-:W-:Y:S04]  /*0340*/  BSSY.RECONVERGENT B0, `(.L_x_6) ;  /* 0x000000a000007945 */ /* 0x000fe80003800200 */
        /* <DEDUP_REMOVED lines=9> */
.L_x_7:
[----:B------:R-:W-:Y:S05]  /*03e0*/  BSYNC.RECONVERGENT B0 ;  /* 0x0000000000007941 */ /* 0x000fea0003800200 */
.L_x_6:
[----:B------:R-:W3:Y:S01]  /*03f0*/  LDCU.64 UR4, c[0x0][0x888] ;  /* 0x00011100ff0477ac */ /* 0x000ee20008000a00 */
[----:B------:R-:W-:Y:S02]  /*0400*/  UISETP.EQ.U32.AND UP1, UPT, UR8, URZ, UPT ;  /* 0x000000ff0800728c */ /* 0x000fe4000bf22070 */
[----:B------:R-:W-:Y:S02]  /*0410*/  UPLOP3.LUT UP3, UPT, UPT, UPT, UPT, 0x80, 0x8 ;  /* 0x000000000008789c */ /* 0x000fe40003f6f070 */
[----:B---3--:R-:W-:-:S04]  /*0420*/  UISETP.NE.U32.AND UP0, UPT, UR4, URZ, UPT ;  /* 0x000000ff0400728c */ /* 0x008fc8000bf05070 */
[----:B------:R-:W-:-:S04]  /*0430*/  UISETP.NE.AND.EX UP2, UPT, UR5, URZ, UPT, UP0 ;  /* 0x000000ff0500728c */ /* 0x000fc8000bf45300 */
[----:B------:R-:W-:-:S04]  /*0440*/  UISETP.EQ.OR.EX UP4, UPT, UR9, URZ, !UP2, UP1 ;  /* 0x000000ff0900728c */ /* 0x000fc8000d782710 */
[----:B------:R-:W-:-:S06]  /*0450*/  UP2UR UR4, UPR, URZ, 0x10 ;  /* 0x00000010ff047883 */ /* 0x000fcc0008000000 */
[----:B------:R-:W-:Y:S01]  /*0460*/  MOV R92, UR4 ;  /* 0x00000004005c7c02 */ /* 0x000fe20008000f00 */
[----:B------:R-:W-:Y:S06]  /*0470*/  BRA.U !UP4, `(.L_x_8) ;  /* 0x000000010c207547 */ /* 0x000fec000b800000 */
[----:B------:R-:W-:Y:S01]  /*0480*/  UISETP.NE.U32.AND UP1, UPT, UR8, URZ, UPT ;  /* 0x000000ff0800728c */ /* 0x000fe2000bf25070 */
[----:B-----5:R-:W-:Y:S01]  /*0490*/  FSETP.NEU.AND P0, PT, R39, RZ, PT ;  /* 0x000000ff2700720b */ /* 0x020fe20003f0d000 */
[----:B------:R-:W-:Y:S02]  /*04a0*/  USEL UR4, URZ, 0xffffffff, UP2 ;  /* 0xffffffffff047887 */ /* 0x000fe40009000000 */
[----:B------:R-:W-:-:S10]  /*04b0*/  UISETP.NE.AND.EX UP1, UPT, UR9, URZ, UPT, UP1 ;  /* 0x000000ff0900728c */ /* 0x000fd4000bf25310 */
[----:B------:R-:W-:Y:S01]  /*04c0*/  VOTEU.ANY UP0, P0 ;  /* 0x0000000000ff7886 */ /* 0x000fe20000000100 */
[----:B------:R-:W-:-:S04]  /*04d0*/  @!UP1 USEL UR4, URZ, 0xffffffff, UP0 ;  /* 0xffffffffff049887 */ /* 0x000fc80008000000 */
[----:B------:R-:W-:-:S04]  /*04e0*/  ULOP3.LUT UR4, UR4, 0x1, URZ, 0xc0, !UPT ;  /* 0x0000000104047892 */ /* 0x000fc8000f8ec0ff */
[----:B------:R-:W-:-:S11]  /*04f0*/  UISETP.NE.U32.AND UP3, UPT, UR4, 0x1, UPT ;  /* 0x000000010400788c */ /* 0x000fd6000bf65070 */
.L_x_8:
[----:B-12---:R-:W1:Y:S02]  /*0500*/  SHFL.IDX PT, R2, R89, RZ, 0x1f ;  /* 0x00001fff59027589 */ /* 0x006e6400000e0000 */
[----:B-1----:R-:W-:-:S13]  /*0510*/  ISETP.NE.AND P0, PT, R2, RZ, PT ;  /* 0x000000ff0200720c */ /* 0x002fda0003f05270 */
[----:B------:R-:W-:Y:S05]  /*0520*/  @P0 BRA `(.L_x_9) ;  /* 0x0000000400f40947 */ /* 0x000fea0003800000 */
[----:B------:R-:W-:Y:S01]  /*0530*/  ELECT P0, URZ, PT ;  /* 0x0000000000ff782f */ /* 0x000fe20003800000 */
[----:B------:R-:W-:-:S12]  /*0540*/  BSSY.RECONVERGENT B0, `(.L_x_9) ;  /* 0x000007b000007945 */ /* 0x000fd80003800200 */
[----:B------:R-:W-:Y:S05]  /*0550*/  @!P0 BRA `(.L_x_10) ;  /* 0x0000000400e48947 */ /* 0x000fea0003800000 */
[----:B------:R-:W1:Y:S01]  /*0560*/  S2UR UR4, SR_CgaCtaId ;  /* 0x00000000000479c3 */ /* 0x000e620000008800 */
[----:B------:R-:W-:Y:S01]  /*0570*/  UMOV UR5, 0x400 ;  /* 0x0000040000057882 */ /* 0x000fe20000000000 */
[----:B------:R-:W-:Y:S01]  /*0580*/  UMOV UR8, 0x1 ;  /* 0x0000000100087882 */ /* 0x000fe20000000000 */
[----:B------:R-:W-:Y:S01]  /*0590*/  UMOV UR6, 0x2 ;  /* 0x0000000200067882 */ /* 0x000fe20000000000 */
[----:B------:R-:W-:-:S04]  /*05a0*/  UIADD3 UR8, UPT, UPT, -UR8, 0x100000, URZ ;  /* 0x0010000008087890 */ /* 0x000fc8000fffe1ff */
[----:B------:R-:W-:Y:S02]  /*05b0*/  USHF.L.U32 UR9, UR8, 0xb, URZ ;  /* 0x0000000b08097899 */ /* 0x000fe400080006ff */
[----:B------:R-:W-:Y:S02]  /*05c0*/  USHF.L.U32 UR8, UR8, 0x1, URZ ;  /* 0x0000000108087899 */ /* 0x000fe400080006ff */
[----:B------:R-:W-:-:S04]  /*05d0*/  UIADD3 UR6, UPT, UPT, -UR6, 0x100000, URZ ;  /* 0x0010000006067890 */ /* 0x000fc8000fffe1ff */
[----:B------:R-:W-:Y:S02]  /*05e0*/  USHF.L.U32 UR7, UR6, 0xb, URZ ;  /* 0x0000000b06077899 */ /* 0x000fe400080006ff */
[----:B------:R-:W-:Y:S02]  /*05f0*/  USHF.L.U32 UR6, UR6, 0x1, URZ ;  /* 0x0000000106067899 */ /* 0x000fe400080006ff */
[----:B-1----:R-:W-:Y:S01]  /*0600*/  ULEA UR4, UR4, UR5, 0x18 ;  /* 0x0000000504047291 */ /* 0x002fe2000f8ec0ff */
[----:B------:R-:W1:Y:S11]  /*0610*/  FENCE.VIEW.ASYNC.S ;  /* 0x00000000000073c6 */ /* 0x000e760000000000 */
[----:B-1----:R1:W2:Y:S01]  /*0620*/  SYNCS.EXCH.64 URZ, [UR4], UR8 ;  /* 0x0000000804ff75b2 */ /* 0x0022a20008000100 */
[----:B------:R1:W3:Y:S01]  /*0630*/  SYNCS.EXCH.64 URZ, [UR4+0x1b0], UR6 ;  /* 0x0001b00604ff75b2 */ /* 0x0002e20008000100 */
[----:B------:R1:W4:Y:S01]  /*0640*/  SYNCS.EXCH.64 URZ, [UR4+0x8], UR8 ;  /* 0x0000080804ff75b2 */ /* 0x0003220008000100 */
[----:B------:R1:W1:Y:S01]  /*0650*/  SYNCS.EXCH.64 URZ, [UR4+0x1b8], UR6 ;  /* 0x0001b80604ff75b2 */ /* 0x0002620008000100 */
        /* <DEDUP_REMOVED lines=104> */
[----:B--234-:R-:W-:Y:S01]  /*0ce0*/  NOP ;  /* 0x0000000000007918 */ /* 0x01cfe20000000000 */
.L_x_10:
[----:B-1----:R-:W-:Y:S05]  /*0cf0*/  BSYNC.RECONVERGENT B0 ;  /* 0x0000000000007941 */ /* 0x002fea0003800200 */
.L_x_9:
[----:B------:R-:W1:Y:S01]  /*0d00*/  SHFL.IDX PT, R2, R89, RZ, 0x1f ;  /* 0x00001fff59027589 */ /* 0x000e6200000e0000 */
[----:B------:R-:W-:Y:S01]  /*0d10*/  NOP ;  /* 0x0000000000007918 */ /* 0x000fe20000000000 */
[----:B-1----:R-:W-:-:S13]  /*0d20*/  ISETP.NE.AND P0, PT, R2, 0x1, PT ;  /* 0x000000010200780c */ /* 0x002fda0003f05270 */
[----:B------:R-:W-:Y:S05]  /*0d30*/  @P0 BRA `(.L_x_11) ;  /* 0x0000000000400947 */ /* 0x000fea0003800000 */
        /* <DEDUP_REMOVED lines=9> */
[----:B------:R-:W-:Y:S01]  /*0dd0*/  USHF.L.U32 UR6, UR6, 0x1, URZ ;  /* 0x0000000106067899 */ /* 0x000fe200080006ff */
[----:B------:R-:W-:Y:S01]  /*0de0*/  ELECT P0, URZ, PT ;  /* 0x0000000000ff782f */ /* 0x000fe20003800000 */
[----:B-1----:R-:W-:Y:S01]  /*0df0*/  ULEA UR4, UR4, UR5, 0x18 ;  /* 0x0000000504047291 */ /* 0x002fe2000f8ec0ff */
[----:B------:R-:W1:Y:S11]  /*0e00*/  FENCE.VIEW.ASYNC.S ;  /* 0x00000000000073c6 */ /* 0x000e760000000000 */
[----:B-1----:R1:W2:Y:S01]  /*0e10*/  SYNCS.EXCH.64 URZ, [UR4+0x360], UR8 ;  /* 0x0003600804ff75b2 */ /* 0x0022a20008000100 */
[----:B------:R1:W3:Y:S01]  /*0e20*/  SYNCS.EXCH.64 URZ, [UR4+0x368], UR6 ;  /* 0x0003680604ff75b2 */ /* 0x0002e20008000100 */
[----:B------:R-:W-:Y:S01]  /*0e30*/  NOP ;  /* 0x0000000000007918 */ /* 0x000fe20000000000 */
.L_x_11:
[----:B------:R-:W4:Y:S01]  /*0e40*/  SHFL.IDX PT, R2, R89, RZ, 0x1f ;  /* 0x00001fff59027589 */ /* 0x000f2200000e0000 */
[----:B------:R-:W-:Y:S01]  /*0e50*/  NOP ;  /* 0x0000000000007918 */ /* 0x000fe20000000000 */
[----:B----4-:R-:W-:-:S13]  /*0e60*/  ISETP.NE.AND P0, PT, R2, 0x3, PT ;  /* 0x000000030200780c */ /* 0x010fda0003f05270 */
[----:B------:R-:W-:Y:S05]  /*0e70*/  @P0 BRA `(.L_x_12) ;  /* 0x0000000000300947 */ /* 0x000fea0003800000 */
[----:B-1----:R-:W1:Y:S01]  /*0e80*/  S2UR UR4, SR_CgaCtaId ;  /* 0x00000000000479c3 */ /* 0x002e620000008800 */
[----:B------:R-:W-:Y:S01]  /*0e90*/  UMOV UR6, 0x400 ;  /* 0x0000040000067882 */ /* 0x000fe20000000000 */
[----:B------:R-:W-:Y:S01]  /*0ea0*/  UMOV UR5, 0x20 ;  /* 0x0000002000057882 */ /* 0x000fe20000000000 */
[----:B------:R-:W-:Y:S01]  /*0eb0*/  ELECT P0, URZ, PT ;  /* 0x0000000000ff782f */ /* 0x000fe20003800000 */
[----:B-1----:R-:W-:Y:S02]  /*0ec0*/  ULEA UR6, UR4, UR6, 0x18 ;  /* 0x0000000604067291 */ /* 0x002fe4000f8ec0ff */
[----:B------:R-:W-:-:S04]  /*0ed0*/  UIADD3 UR4, UPT, UPT, -UR5, 0x100000, URZ ;  /* 0x0010000005047890 */ /* 0x000fc8000fffe1ff */
[----:B------:R-:W-:Y:S02]  /*0ee0*/  USHF.L.U32 UR5, UR4, 0xb, URZ ;  /* 0x0000000b04057899 */ /* 0x000fe400080006ff */
[----:B------:R-:W-:Y:S01]  /*0ef0*/  USHF.L.U32 UR4, UR4, 0x1, URZ ;  /* 0x0000000104047899 */ /* 0x000fe200080006ff */
[----:B------:R-:W1:Y:S11]  /*0f00*/  FENCE.VIEW.ASYNC.S ;  /* 0x00000000000073c6 */ /* 0x000e760000000000 */
[----:B-1----:R4:W1:Y:S01]  /*0f10*/  SYNCS.EXCH.64 URZ, [UR6+0x370], UR4 ;  /* 0x0003700406ff75b2 */ /* 0x0028620008000100 */
[----:B------:R4:W1:Y:S02]  /*0f20*/  SYNCS.EXCH.64 URZ, [UR6+0x378], UR4 ;  /* 0x0003780406ff75b2 */ /* 0x0008640008000100 */
[----:B----4-:R-:W-:Y:S01]  /*0f30*/  NOP ;  /* 0x0000000000007918 */ /* 0x010fe20000000000 */
.L_x_12:
[----:B------:R-:W4:Y:S01]  /*0f40*/  SHFL.IDX PT, R2, R89, RZ, 0x1f ;  /* 0x00001fff59027589 */ /* 0x000f2200000e0000 */
[----:B------:R-:W-:Y:S01]  /*0f50*/  NOP ;  /* 0x0000000000007918 */ /* 0x000fe20000000000 */
[----:B----4-:R-:W-:-:S13]  /*0f60*/  ISETP.NE.AND P0, PT, R2, 0x4, PT ;  /* 0x000000040200780c */ /* 0x010fda0003f05270 */
[----:B------:R-:W-:Y:S05]  /*0f70*/  @P0 BRA `(.L_x_13) ;  /* 0x0000000000440947 */ /* 0x000fea0003800000 */
[----:B-1----:R-:W1:Y:S01]  /*0f80*/  S2UR UR6, SR_CgaCtaId ;  /* 0x00000000000679c3 */ /* 0x002e620000008800 */
[----:B------:R-:W-:Y:S01]  /*0f90*/  UMOV UR4, 0x1e0 ;  /* 0x000001e000047882 */ /* 0x000fe20000000000 */
[----:B------:R-:W-:Y:S01]  /*0fa0*/  UMOV UR5, 0x400 ;  /* 0x0000040000057882 */ /* 0x000fe20000000000 */
[----:B------:R-:W-:Y:S01]  /*0fb0*/  USEL UR4, UR4, 0x1a0, UP3 ;  /* 0x000001a004047887 */ /* 0x000fe20009800000 */
[----:B------:R-:W-:Y:S01]  /*0fc0*/  UMOV UR8, 0x1 ;  /* 0x0000000100087882 */ /* 0x000fe20000000000 */
[----:B------:R-:W-:Y:S01]  /*0fd0*/  ELECT P0, URZ, PT ;  /* 0x0000000000ff782f */ /* 0x000fe20003800000 */
[----:B------:R-:W-:-:S04]  /*0fe0*/  UIADD3 UR8, UPT, UPT, -UR8, 0x100000, URZ ;  /* 0x0010000008087890 */ /* 0x000fc8000fffe1ff */
[----:B------:R-:W-:Y:S02]  /*0ff0*/  USHF.L.U32 UR9, UR8, 0xb, URZ ;  /* 0x0000000b08097899 */ /* 0x000fe400080006ff */
[----:B------:R-:W-:Y:S02]  /*1000*/  USHF.L.U32 UR8, UR8, 0x1, URZ ;  /* 0x0000000108087899 */ /* 0x000fe400080006ff */
[----:B-1----:R-:W-:Y:S02]  /*1010*/  ULEA UR6, UR6, UR5, 0x18 ;  /* 0x0000000506067291 */ /* 0x002fe4000f8ec0ff */
[----:B------:R-:W-:-:S04]  /*1020*/  UIADD3 UR4, UPT, UPT, -UR4, 0x100000, URZ ;  /* 0x0010000004047890 */ /* 0x000fc8000fffe1ff */
[----:B------:R-:W-:Y:S02]  /*1030*/  USHF.L.U32 UR5, UR4, 0xb, URZ ;  /* 0x0000000b04057899 */ /* 0x000fe400080006ff */
[----:B------:R-:W-:Y:S01]  /*1040*/  USHF.L.U32 UR4, UR4, 0x1, URZ ;  /* 0x0000000104047899 */ /* 0x000fe200080006ff */
[----:B------:R-:W1:Y:S03]  /*1050*/  FENCE.VIEW.ASYNC.S ;  /* 0x00000000000073c6 */ /* 0x000e660000000000 */
[----:B-1----:R4:W1:Y:S08]  /*1060*/  SYNCS.EXCH.64 URZ, [UR6+0x380], UR8 ;  /* 0x0003800806ff75b2 */ /* 0x0028700008000100 */
[----:B------:R4:W1:Y:S02]  /*1070*/  SYNCS.EXCH.64 URZ, [UR6+0x388], UR4 ;  /* 0x0003880406ff75b2 */ /* 0x0008640008000100 */
[----:B----4-:R-:W-:Y:S01]  /*1080*/  NOP ;  /* 0x0000000000007918 */ /* 0x010fe20000000000 */
.L_x_13:
[----:B------:R-:W4:Y:S01]  /*1090*/  SHFL.IDX PT, R2, R89, RZ, 0x1f ;  /* 0x00001fff59027589 */ /* 0x000f2200000e0000 */
[----:B------:R-:W-:Y:S01]  /*10a0*/  NOP ;  /* 0x0000000000007918 */ /* 0x000fe20000000000 */
[----:B----4-:R-:W-:-:S13]  /*10b0*/  ISETP.NE.AND P0, PT, R2, 0x5, PT ;  /* 0x000000050200780c */ /* 0x010fda0003f05270 */
[----:B------:R-:W-:Y:S05]  /*10c0*/  @P0 BRA `(.L_x_14) ;  /* 0x0000000000480947 */ /* 0x000fea0003800000 */
[----:B------:R-:W4:Y:S01]  /*10d0*/  S2UR UR5, SR_CgaCtaId ;  /* 0x00000000000579c3 */ /* 0x000f220000008800 */
[----:B-1----:R-:W-:Y:S01]  /*10e0*/  UMOV UR4, 0x400 ;  /* 0x0000040000047882 */ /* 0x002fe20000000000 */
        /* <DEDUP_REMOVED lines=9> */
[----:B----4-:R-:W-:Y:S01]  /*1180*/  ULEA UR4, UR5, UR4, 0x18 ;  /* 0x0000000405047291 */ /* 0x010fe2000f8ec0ff */
[----:B------:R-:W1:Y:S11]  /*1190*/  FENCE.VIEW.ASYNC.S ;  /* 0x00000000000073c6 */ /* 0x000e760000000000 */
[----:B-1----:R4:W1:Y:S01]  /*11a0*/  SYNCS.EXCH.64 URZ, [UR4+0x390], UR8 ;  /* 0x0003900804ff75b2 */ /* 0x0028620008000100 */
[----:B------:R4:W1:Y:S01]  /*11b0*/  SYNCS.EXCH.64 URZ, [UR4+0x3a0], UR6 ;  /* 0x0003a00604ff75b2 */ /* 0x0008620008000100 */
[----:B------:R4:W1:Y:S01]  /*11c0*/  SYNCS.EXCH.64 URZ, [UR4+0x398], UR8 ;  /* 0x0003980804ff75b2 */ /* 0x0008620008000100 */
[----:B------:R4:W1:Y:S02]  /*11d0*/  SYNCS.EXCH.64 URZ, [UR4+0x3a8], UR6 ;  /* 0x0003a80604ff75b2 */ /* 0x0008640008000100 */
[----:B----4-:R-:W-:Y:S01]  /*11e0*/  NOP ;  /* 0x0000000000007918 */ /* 0x010fe20000000000 */
.L_x_14:
[----:B-1----:R-:W1:Y:S01]  /*11f0*/  LDCU UR4, c[0x0][0x36c] ;  /* 0x00006d80ff0477ac */ /* 0x002e620008000800 */
[----:B------:R-:W-:Y:S01]  /*1200*/  ISETP.NE.OR P3, PT, R0, 0x2, !P3 ;  /* 0x000000020000780c */ /* 0x000fe20005f65670 */
[----:B------:R-:W-:Y:S01]  /*1210*/  NOP ;  /* 0x0000000000007918 */ /* 0x000fe20000000000 */
[----:B------:R-:W-:Y:S01]  /*1220*/  LOP3.LUT R2, R78, 0x1f, RZ, 0xc0, !PT ;  /* 0x0000001f4e027812 */ /* 0x000fe200078ec0ff */
[----:B------:R-:W-:Y:S02]  /*1230*/  UISETP.NE.AND UP6, UPT, UR18, 0x2, UPT ;  /* 0x000000021200788c */ /* 0x000fe4000bfc5270 */
[----:B------:R-:W-:Y:S02]  /*1240*/  UISETP.NE.AND UP4, UPT, UR18, URZ, UPT ;  /* 0x000000ff1200728c */ /* 0x000fe4000bf85270 */
[----:B-1----:R-:W-:-:S09]  /*1250*/  UISETP.EQ.U32.AND UP5, UPT, UR4, 0x1, UPT ;  /* 0x000000010400788c */ /* 0x002fd2000bfa2070 */
[----:B------:R-:W-:Y:S05]  /*1260*/  BRA.U !UP5, `(.L_x_15) ;  /* 0x000000010d087547 */ /* 0x000fea000b800000 */
[----:B--23--:R-:W-:Y:S01]  /*1270*/  UCGABAR_ARV ;  /* 0x00000000000079c7 */ /* 0x00cfe20008000000 */
[----:B------:R-:W-:Y:S05]  /*1280*/  BRA `(.L_x_16) ;  /* 0x0000000000047947 */ /* 0x000fea0003800000 */
.L_x_15:
[----:B--23--:R-:W-:Y:S01]  /*1290*/  NOP ;  /* 0x0000000000007918 */ /* 0x00cfe20000000000 */
.L_x_16:
[----:B------:R-:W1:Y:S01]  /*12a0*/  S2UR UR44, SR_CTAID.X ;  /* 0x00000000002c79c3 */ /* 0x000e620000002500 */
[----:B------:R-:W-:-:S05]  /*12b0*/  CS2R.32 R91, SR_CgaSize ;  /* 0x00000000005b7805 */ /* 0x000fca0000008a00 */
[----:B------:R-:W-:-:S05]  /*12c0*/  IMAD R91, R91, -0xa0, RZ ;  /* 0xffffff605b5b7824 */ /* 0x000fca00078e02ff */
[----:B------:R-:W-:-:S14]  /*12d0*/  R2UR UR5, R91 ;  /* 0x000000005b0572ca */ /* 0x000fdc00000e0000 */
[----:B------:R-:W2:Y:S01]  /*12e0*/  LDCU UR5, c[0x0][UR5+0x2b0] ;  /* 0x00005600050577ac */ /* 0x000ea20008000800 */
[----:B------:R-:W-:-:S05]  /*12f0*/  CS2R.32 R91, SR_CgaSize ;  /* 0x00000000005b7805 */ /* 0x000fca0000008a00 */
[----:B------:R-:W-:-:S05]  /*1300*/  IMAD R91, R91, -0xa0, RZ ;  /* 0xffffff605b5b7824 */ /* 0x000fca00078e02ff */
[----:B------:R-:W-:-:S14]  /*1310*/  R2UR UR4, R91 ;  /* 0x000000005b0472ca */ /* 0x000fdc00000e0000 */
[----:B------:R-:W3:Y:S01]  /*1320*/  LDCU UR4, c[0x0][UR4+0x2b4] ;  /* 0x00005680040477ac */ /* 0x000ee20008000800 */
[----:B------:R-:W4:Y:S01]  /*1330*/  S2UR UR46, SR_CTAID.Y ;  /* 0x00000000002e79c3 */ /* 0x000f220000002600 */
[----:B------:R-:W-:-:S05]  /*1340*/  CS2R.32 R91, SR_CgaSize ;  /* 0x00000000005b7805 */ /* 0x000fca0000008a00 */
[----:B------:R-:W-:-:S05]  /*1350*/  IMAD R91, R91, -0xa0, RZ ;  /* 0xffffff605b5b7824 */ /* 0x000fca00078e02ff */
[----:B------:R-:W-:-:S14]  /*1360*/  R2UR UR7, R91 ;  /* 0x000000005b0772ca */ /* 0x000fdc00000e0000 */
[----:B------:R-:W3:Y:S01]  /*1370*/  LDCU UR7, c[0x0][UR7+0x2a0] ;  /* 0x00005400070777ac */ /* 0x000ee20008000800 */
[----:B------:R-:W-:-:S05]  /*1380*/  CS2R.32 R91, SR_CgaSize ;  /* 0x00000000005b7805 */ /* 0x000fca0000008a00 */
[----:B------:R-:W-:-:S05]  /*1390*/  IMAD R91, R91, -0xa0, RZ ;  /* 0xffffff605b5b7824 */ /* 0x000fca00078e02ff */
[----:B------:R-:W-:-:S14]  /*13a0*/  R2UR UR8, R91 ;  /* 0x000000005b0872ca */ /* 0x000fdc00000e0000 */
[----:B------:R-:W3:Y:S01]  /*13b0*/  LDCU UR8, c[0x0][UR8+0x2a4] ;  /* 0x00005480080877ac */ /* 0x000ee20008000800 */
[----:B------:R-:W3:Y:S01]  /*13c0*/  S2UR UR9, SR_CgaCtaId ;  /* 0x00000000000979c3 */ /* 0x000ee20000008800 */
[----:B------:R-:W3:Y:S01]  /*13d0*/  LDCU UR19, c[0x0][0xb24] ;  /* 0x00016480ff1377ac */ /* 0x000ee20008000800 */
[----:B------:R-:W3:Y:S01]  /*13e0*/  LDCU UR39, c[0x0][0xb24] ;  /* 0x00016480ff2777ac */ /* 0x000ee20008000800 */
[----:B-1----:R-:W-:Y:S01]  /*13f0*/  I2FP.F32.U32 R3, UR44 ;  /* 0x0000002c00037c45 */ /* 0x002fe20008201000 */
[----:B------:R-:W1:Y:S04]  /*1400*/  LDCU UR22, c[0x0][0xb30] ;  /* 0x00016600ff1677ac */ /* 0x000e680008000800 */
[----:B--2---:R-:W-:Y:S01]  /*1410*/  FMUL R3, R3, UR5 ;  /* 0x0000000503037c20 */ /* 0x004fe20008400000 */
[----:B----4-:R-:W-:-:S05]  /*1420*/  I2FP.F32.U32 R0, UR46 ;  /* 0x0000002e00007c45 */ /* 0x010fca0008201000 */
[----:B------:R-:W2:Y:S01]  /*1430*/  F2I.U32.TRUNC.NTZ R3, R3 ;  /* 0x0000000300037305 */ /* 0x000ea2000020f000 */
[----:B---3--:R-:W-:Y:S01]  /*1440*/  FMUL R0, R0, UR4 ;  /* 0x0000000400007c20 */ /* 0x008fe20008400000 */
[----:B------:R-:W-:-:S06]  /*1450*/  USHF.L.U32 UR33, UR9, 0xa, URZ ;  /* 0x0000000a09217899 */ /* 0x000fcc00080006ff */
[----:B------:R-:W3:Y:S01]  /*1460*/  F2I.U32.TRUNC.NTZ R0, R0 ;  /* 0x0000000000007305 */ /* 0x000ee2000020f000 */
[----:B------:R-:W-:Y:S01]  /*1470*/  ULOP3.LUT UR33, UR33, 0x400, URZ, 0xc0, !UPT ;  /* 0x0000040021217892 */ /* 0x000fe2000f8ec0ff */
[----:B--2---:R-:W-:Y:S02]  /*1480*/  R2UR UR4, R3 ;  /* 0x00000000030472ca */ /* 0x004fe400000e0000 */
[----:B---3--:R-:W-:Y:S02]  /*1490*/  R2UR UR6, R0 ;  /* 0x00000000000672ca */ /* 0x008fe400000e0000 */
[----:B------:R-:W-:-:S09]  /*14a0*/  PRMT R0, RZ, 0x7610, R0 ;  /* 0x00007610ff007816 */ /* 0x000fd20000000000 */
[----:B------:R-:W-:-:S04]  /*14b0*/  UIADD3 UR5, UPT, UPT, -UR4, URZ, URZ ;  /* 0x000000ff04057290 */ /* 0x000fc8000fffe1ff */
[----:B------:R-:W-:Y:S02]  /*14c0*/  UIMAD UR5, UR7, UR5, UR44 ;  /* 0x00000005070572a4 */ /* 0x000fe4000f8e022c */
[----:B------:R-:W-:-:S04]  /*14d0*/  UIADD3 UR4, UPT, UPT, -UR6, URZ, URZ ;  /* 0x000000ff06047290 */ /* 0x000fc8000fffe1ff */
[----:B------:R-:W-:Y:S01]  /*14e0*/  IMAD.U32 R91, RZ, RZ, UR5 ;  /* 0x00000005ff5b7e24 */ /* 0x000fe2000f8e00ff */
[----:B------:R-:W-:-:S06]  /*14f0*/  UIMAD UR4, UR8, UR4, UR46 ;  /* 0x00000004080472a4 */ /* 0x000fcc000f8e022e */
[----:B------:R-:W-:Y:S01]  /*1500*/  IMAD.U32 R90, RZ, RZ, UR4 ;  /* 0x00000004ff5a7e24 */ /* 0x000fe2000f8e00ff */
[----:B-1----:R-:W-:Y:S06]  /*1510*/  BRA.U UP4, `(.L_x_17) ;  /* 0x00000001042c7547 */ /* 0x002fec000b800000 */
[----:B------:R-:W-:Y:S02]  /*1520*/  R2UR UR4, R90 ;  /* 0x000000005a0472ca */ /* 0x000fe400000e0000 */
[----:B------:R-:W-:-:S11]  /*1530*/  R2UR UR6, R91 ;  /* 0x000000005b0672ca */ /* 0x000fd600000e0000 */
[----:B------:R-:W-:-:S04]  /*1540*/  UISETP.NE.AND UP0, UPT, UR4, URZ, UPT ;  /* 0x000000ff0400728c */ /* 0x000fc8000bf05270 */
[----:B------:R-:W-:-:S04]  /*1550*/  UISETP.EQ.OR UP0, UPT, UR6, URZ, !UP0 ;  /* 0x000000ff0600728c */ /* 0x000fc8000c702670 */
[----:B------:R-:W-:Y:S02]  /*1560*/  USEL UR5, URZ, 0x1, !UP0 ;  /* 0x00000001ff057887 */ /* 0x000fe4000c000000 */
[----:B------:R-:W-:-:S04]  /*1570*/  UISETP.NE.AND UP0, UPT, UR4, URZ, UPT ;  /* 0x000000ff0400728c */ /* 0x000fc8000bf05270 */
[----:B------:R-:W-:Y:S02]  /*1580*/  USEL UR4, URZ, 0x2, UP0 ;  /* 0x00000002ff047887 */ /* 0x000fe40008000000 */
[----:B------:R-:W-:-:S04]  /*1590*/  UISETP.NE.AND UP0, UPT, UR6, 0x1, UPT ;  /* 0x000000010600788c */ /* 0x000fc8000bf05270 */
[----:B------:R-:W-:-:S04]  /*15a0*/  USEL UR4, UR4, 0x2, UP0 ;  /* 0x0000000204047887 */ /* 0x000fc80008000000 */
[----:B------:R-:W-:-:S06]  /*15b0*/  UIADD3 UR4, UPT, UPT, UR5, UR4, URZ ;  /* 0x0000000405047290 */ /* 0x000fcc000fffe0ff */
[----:B------:R-:W-:-:S07]  /*15c0*/  IMAD.U32 R0, RZ, RZ, UR4 ;  /* 0x00000004ff007e24 */ /* 0x000fce000f8e00ff */
.L_x_17:
[----:B------:R-:W1:Y:S01]  /*15d0*/  S2UR UR45, SR_CTAID.Z ;  /* 0x00000000002d79c3 */ /* 0x000e620000002700 */
[----:B------:R-:W-:-:S09]  /*15e0*/  UISETP.GE.AND UP0, UPT, UR19, 0x1, UPT ;  /* 0x000000011300788c */ /* 0x000fd2000bf06270 */
[----:B------:R-:W-:Y:S05]  /*15f0*/  BRA.U !UP0, `(.L_x_18) ;  /* 0x0000000108d47547 */ /* 0x000fea000b800000 */
[----:B------:R-:W2:Y:S01]  /*1600*/  LDCU.128 UR12, c[0x0][0xb10] ;  /* 0x00016200ff0c77ac */ /* 0x000ea20008000c00 */
[----:B------:R-:W3:Y:S01]  /*1610*/  LDCU UR20, c[0x0][0xb0c] ;  /* 0x00016180ff1477ac */ /* 0x000ee20008000800 */
[----:B------:R-:W4:Y:S01]  /*1620*/  LDCU UR6, c[0x0][0x370] ;  /* 0x00006e00ff0677ac */ /* 0x000f220008000800 */
[----:B------:R-:W1:Y:S01]  /*1630*/  LDCU UR7, c[0x0][0x374] ;  /* 0x00006e80ff0777ac */ /* 0x000e620008000800 */
[----:B------:R-:W1:Y:S01]  /*1640*/  LDCU UR21, c[0x0][0xb20] ;  /* 0x00016400ff1577ac */ /* 0x000e620008000800 */
[----:B--2---:R-:W-:Y:S02]  /*1650*/  UIMAD.WIDE.U32 UR4, UR44, UR12, URZ ;  /* 0x0000000c2c0472a5 */ /* 0x004fe4000f8e00ff */
[----:B---3--:R-:W-:Y:S01]  /*1660*/  UISETP.NE.AND UP0, UPT, UR20, 0x1, UPT ;  /* 0x000000011400788c */ /* 0x008fe2000bf05270 */
[----:B------:R-:W2:Y:S01]  /*1670*/  LDCU.64 UR8, c[0x0][0xb28] ;  /* 0x00016500ff0877ac */ /* 0x000ea20008000a00 */
[----:B----4-:R-:W-:-:S03]  /*1680*/  UIMAD.WIDE.U32 UR10, UR6, UR12, URZ ;  /* 0x0000000c060a72a5 */ /* 0x010fc6000f8e00ff */
[----:B------:R-:W-:Y:S01]  /*1690*/  UMOV UR4, UR5 ;  /* 0x0000000500047c82 */ /* 0x000fe20008000000 */
[----:B------:R-:W-:Y:S02]  /*16a0*/  UISETP.NE.AND UP1, UPT, UR19, 0x1, UPT ;  /* 0x000000011300788c */ /* 0x000fe4000bf25270 */
[----:B------:R-:W-:Y:S01]  /*16b0*/  USHF.R.U32.HI UR4, URZ, UR13, UR4 ;  /* 0x0000000dff047299 */ /* 0x000fe20008011604 */
[----:B------:R-:W-:Y:S01]  /*16c0*/  UMOV UR10, UR11 ;  /* 0x0000000b000a7c82 */ /* 0x000fe20008000000 */
[----:B------:R-:W-:Y:S02]  /*16d0*/  UIMAD.WIDE.U32 UR16, UR46, UR15, URZ ;  /* 0x0000000f2e1072a5 */ /* 0x000fe4000f8e00ff */
[----:B------:R-:W-:Y:S02]  /*16e0*/  USEL UR5, UR44, UR4, !UP0 ;  /* 0x000000042c057287 */ /* 0x000fe4000c000000 */
[----:B------:R-:W-:Y:S02]  /*16f0*/  @UP0 USHF.R.U32.HI UR6, URZ, UR13, UR10 ;  /* 0x0000000dff060299 */ /* 0x000fe4000801160a */
[----:B------:R-:W-:-:S02]  /*1700*/  UISETP.NE.AND UP0, UPT, UR14, 0x1, UPT ;  /* 0x000000010e00788c */ /* 0x000fc4000bf05270 */
[----:B-1----:R-:W-:Y:S02]  /*1710*/  UIMAD.WIDE.U32 UR10, UR7, UR15, URZ ;  /* 0x0000000f070a72a5 */ /* 0x002fe4000f8e00ff */
[----:B--2---:R-:W-:Y:S01]  /*1720*/  UIMAD.WIDE.U32 UR12, UR6, UR8, URZ ;  /* 0x00000008060c72a5 */ /* 0x004fe2000f8e00ff */
[----:B------:R-:W-:Y:S02]  /*1730*/  UMOV UR4, UR17 ;  /* 0x0000001100047c82 */ /* 0x000fe40008000000 */
[----:B------:R-:W-:Y:S02]  /*1740*/  USHF.R.U32.HI UR4, URZ, UR21, UR4 ;  /* 0x00000015ff047299 */ /* 0x000fe40008011604 */
[----:B------:R-:W-:Y:S02]  /*1750*/  UMOV UR10, UR11 ;  /* 0x0000000b000a7c82 */ /* 0x000fe40008000000 */
[----:B------:R-:W-:Y:S01]  /*1760*/  UMOV UR12, UR13 ;  /* 0x0000000d000c7c82 */ /* 0x000fe20008000000 */
[----:B------:R-:W-:-:S02]  /*1770*/  @UP0 USHF.R.U32.HI UR7, URZ, UR21, UR10 ;  /* 0x00000015ff070299 */ /* 0x000fc4000801160a */
[----:B------:R-:W-:Y:S02]  /*1780*/  USEL UR4, UR46, UR4, !UP0 ;  /* 0x000000042e047287 */ /* 0x000fe4000c000000 */
[----:B------:R-:W-:Y:S02]  /*1790*/  UIMAD.WIDE.U32 UR10, UR7, UR8, URZ ;  /* 0x00000008070a72a5 */ /* 0x000fe4000f8e00ff */
[----:B------:R-:W-:Y:S02]  /*17a0*/  @UP1 USHF.R.U32.HI UR6, URZ, UR9, UR12 ;  /* 0x00000009ff061299 */ /* 0x000fe4000801160c */
[----:B------:R-:W-:-:S03]  /*17b0*/  UIMAD.WIDE.U32 UR12, UR4, UR8, URZ ;  /* 0x00000008040c72a5 */ /* 0x000fc6000f8e00ff */
[----:B------:R-:W-:Y:S02]  /*17c0*/  UMOV UR10, UR11 ;  /* 0x0000000b000a7c82 */ /* 0x000fe40008000000 */
[----:B------:R-:W-:Y:S02]  /*17d0*/  @UP1 USHF.R.U32.HI UR7, URZ, UR9, UR10 ;  /* 0x00000009ff071299 */ /* 0x000fe4000801160a */
[----:B------:R-:W-:Y:S02]  /*17e0*/  UIMAD UR10, UR6, UR19, URZ ;  /* 0x00000013060a72a4 */ /* 0x000fe4000f8e02ff */
[----:B------:R-:W-:-:S04]  /*17f0*/  UIMAD UR7, UR7, UR19, URZ ;  /* 0x00000013070772a4 */ /* 0x000fc8000f8e02ff */
[----:B------:R-:W-:-:S03]  /*1800*/  UISETP.GE.AND UP0, UPT, UR4, UR7, UPT ;  /* 0x000000070400728c */ /* 0x000fc6000bf06270 */
[----:B------:R-:W-:Y:S01]  /*1810*/  UMOV UR7, UR13 ;  /* 0x0000000d00077c82 */ /* 0x000fe20008000000 */
[----:B------:R-:W-:Y:S02]  /*1820*/  UISETP.GE.OR UP0, UPT, UR5, UR10, UP0 ;  /* 0x0000000a0500728c */ /* 0x000fe40008706670 */
[----:B------:R-:W-:Y:S02]  /*1830*/  UIMAD.WIDE.U32 UR10, UR5, UR8, URZ ;  /* 0x00000008050a72a5 */ /* 0x000fe4000f8e00ff */
[----:B------:R-:W-:Y:S02]  /*1840*/  USHF.R.U32.HI UR7, URZ, UR9, UR7 ;  /* 0x00000009ff077299 */ /* 0x000fe40008011607 */
[----:B------:R-:W-:Y:S02]  /*1850*/  UIADD3 UR10, UPT, UPT, -UR4, URZ, URZ ;  /* 0x000000ff040a7290 */ /* 0x000fe4000fffe1ff */
[----:B------:R-:W-:Y:S02]  /*1860*/  USEL UR7, UR4, UR7, !UP1 ;  /* 0x0000000704077287 */ /* 0x000fe4000c800000 */
[----:B------:R-:W-:Y:S01]  /*1870*/  UIMAD UR10, UR14, UR10, UR46 ;  /* 0x0000000a0e0a72a4 */ /* 0x000fe2000f8e022e */
[----:B------:R-:W-:Y:S01]  /*1880*/  @!UP0 UMOV UR8, UR11 ;  /* 0x0000000b00088c82 */ /* 0x000fe20008000000 */
[----:B------:R-:W-:-:S02]  /*1890*/  UIADD3 UR11, UPT, UPT, -UR5, URZ, URZ ;  /* 0x000000ff050b7290 */ /* 0x000fc4000fffe1ff */
[----:B------:R-:W-:Y:S02]  /*18a0*/  @!UP0 USHF.R.U32.HI UR8, URZ, UR9, UR8 ;  /* 0x00000009ff088299 */ /* 0x000fe40008011608 */
[----:B------:R-:W-:Y:S02]  /*18b0*/  UIADD3 UR9, UPT, UPT, -UR7, URZ, URZ ;  /* 0x000000ff07097290 */ /* 0x000fe4000fffe1ff */
[----:B------:R-:W-:Y:S02]  /*18c0*/  @!UP0 USEL UR8, UR5, UR8, !UP1 ;  /* 0x0000000805088287 */ /* 0x000fe4000c800000 */
[----:B------:R-:W-:Y:S02]  /*18d0*/  UIMAD UR9, UR19, UR9, UR4 ;  /* 0x00000009130972a4 */ /* 0x000fe4000f8e0204 */
[----:B------:R-:W-:Y:S02]  /*18e0*/  @!UP0 UIADD3 UR7, UPT, UPT, UR7, -UR8, URZ ;  /* 0x8000000807078290 */ /* 0x000fe4000fffe0ff */
[----:B------:R-:W-:-:S02]  /*18f0*/  @!UP0 UIMAD UR6, UR9, UR6, UR8 ;  /* 0x00000006090682a4 */ /* 0x000fc4000f8e0208 */
[----:B------:R-:W-:Y:S02]  /*1900*/  @!UP0 UIMAD UR4, UR7, UR19, UR5 ;  /* 0x00000013070482a4 */ /* 0x000fe4000f8e0205 */
[----:B------:R-:W-:Y:S02]  /*1910*/  UIMAD UR44, UR20, UR11, UR44 ;  /* 0x0000000b142c72a4 */ /* 0x000fe4000f8e022c */
[----:B------:R-:W-:Y:S01]  /*1920*/  UIMAD UR46, UR4, UR14, UR10 ;  /* 0x0000000e042e72a4 */ /* 0x000fe2000f8e020a */
[----:B------:R-:W-:Y:S02]  /*1930*/  @!UP0 UMOV UR5, UR6 ;  /* 0x0000000600058c82 */ /* 0x000fe40008000000 */
[----:B------:R-:W-:-:S12]  /*1940*/  UIMAD UR44, UR5, UR20, UR44 ;  /* 0x00000014052c72a4 */ /* 0x000fd8000f8e022c */
.L_x_18:
[----:B------:R-:W-:-:S09]  /*1950*/  UISETP.NE.AND UP0, UPT, UR22, 0x1, UPT ;  /* 0x000000011600788c */ /* 0x000fd2000bf05270 */
[----:B------:R-:W-:Y:S05]  /*1960*/  BRA.U UP0, `(.L_x_19) ;  /* 0x0000000100407547 */ /* 0x000fea000b800000 */
[----:B------:R-:W2:Y:S01]  /*1970*/  LDCU.128 UR8, c[0x0][0xb10] ;  /* 0x00016200ff0877ac */ /* 0x000ea20008000c00 */
[----:B------:R-:W3:Y:S01]  /*1980*/  LDCU UR12, c[0x0][0xb0c] ;  /* 0x00016180ff0c77ac */ /* 0x000ee20008000800 */
[----:B------:R-:W4:Y:S01]  /*1990*/  LDCU UR13, c[0x0][0xb20] ;  /* 0x00016400ff0d77ac */ /* 0x000f220008000800 */
[----:B--2---:R-:W-:Y:S02]  /*19a0*/  UIMAD.WIDE.U32 UR4, UR44, UR8, URZ ;  /* 0x000000082c0472a5 */ /* 0x004fe4000f8e00ff */
[----:B------:R-:W-:Y:S02]  /*19b0*/  UIMAD.WIDE.U32 UR6, UR46, UR11, URZ ;  /* 0x0000000b2e0672a5 */ /* 0x000fe4000f8e00ff */
[----:B---3--:R-:W-:Y:S02]  /*19c0*/  UISETP.NE.AND UP0, UPT, UR12, 0x1, UPT ;  /* 0x000000010c00788c */ /* 0x008fe4000bf05270 */
[----:B------:R-:W-:-:S03]  /*19d0*/  USHF.R.U32.HI UR5, URZ, UR9, UR5 ;  /* 0x00000009ff057299 */ /* 0x000fc60008011605 */
[----:B------:R-:W-:Y:S01]  /*19e0*/  UMOV UR4, UR7 ;  /* 0x0000000700047c82 */ /* 0x000fe20008000000 */
[----:B------:R-:W-:Y:S02]  /*19f0*/  USEL UR5, UR44, UR5, !UP0 ;  /* 0x000000052c057287 */ /* 0x000fe4000c000000 */
[----:B------:R-:W-:Y:S02]  /*1a00*/  UISETP.NE.AND UP0, UPT, UR10, 0x1, UPT ;  /* 0x000000010a00788c */ /* 0x000fe4000bf05270 */
[----:B----4-:R-:W-:-:S04]  /*1a10*/  USHF.R.U32.HI UR4, URZ, UR13, UR4 ;  /* 0x0000000dff047299 */ /* 0x010fc80008011604 */
[----:B------:R-:W-:-:S04]  /*1a20*/  USEL UR4, UR46, UR4, !UP0 ;  /* 0x000000042e047287 */ /* 0x000fc8000c000000 */
[----:B------:R-:W-:Y:S02]  /*1a30*/  UIADD3 UR6, UPT, UPT, UR5, -UR4, URZ ;  /* 0x8000000405067290 */ /* 0x000fe4000fffe0ff */
[----:B------:R-:W-:Y:S02]  /*1a40*/  UIADD3 UR4, UPT, UPT, -UR5, UR4, URZ ;  /* 0x0000000405047290 */ /* 0x000fe4000fffe1ff */
[----:B------:R-:W-:Y:S02]  /*1a50*/  UIMAD UR46, UR6, UR10, UR46 ;  /* 0x0000000a062e72a4 */ /* 0x000fe4000f8e022e */
[----:B------:R-:W-:-:S12]  /*1a60*/  UIMAD UR44, UR4, UR12, UR44 ;  /* 0x0000000c042c72a4 */ /* 0x000fd8000f8e022c */
.L_x_19:
[----:B------:R-:W-:Y:S01]  /*1a70*/  UISETP.NE.AND UP0, UPT, UR18, 0x2, UPT ;  /* 0x000000021200788c */ /* 0x000fe2000bf05270 */
[----:B------:R-:W-:Y:S09]  /*1a80*/  BRA.U !UP5, `(.L_x_20) ;  /* 0x000000010d0c7547 */ /* 0x000ff2000b800000 */
[----:B------:R-:W-:Y:S01]  /*1a90*/  UCGABAR_WAIT ;  /* 0x0000000000007dc7 */ /* 0x000fe20008000000 */
[----:B------:R-:W-:Y:S01]  /*1aa0*/  CCTL.IVALL ;  /* 0x00000000ff00798f */ /* 0x000fe20002000000 */
[----:B------:R-:W-:Y:S05]  /*1ab0*/  BRA `(.L_x_21) ;  /* 0x0000000000047947 */ /* 0x000fea0003800000 */
.L_x_20:
[----:B------:R-:W-:Y:S06]  /*1ac0*/  BAR.SYNC.DEFER_BLOCKING 0x0 ;  /* 0x0000000000007b1d */ /* 0x000fec0000010000 */
.L_x_21:
[----:B------:R-:W-:Y:S05]  /*1ad0*/  BRA.U UP0, `(.L_x_22) ;  /* 0x0000003100bc7547 */ /* 0x000fea000b800000 */
[----:B------:R-:W2:Y:S01]  /*1ae0*/  LDCU UR5, c[0x0][0x388] ;  /* 0x00007100ff0577ac */ /* 0x000ea20008000800 */
[----:B------:R-:W3:Y:S01]  /*1af0*/  S2UR UR7, SR_CgaCtaId ;  /* 0x00000000000779c3 */ /* 0x000ee20000008800 */
[----:B------:R-:W-:Y:S01]  /*1b00*/  PLOP3.LUT P1, PT, PT, PT, UP3, 0x80, 0x8 ;  /* 0x000000000008781c */ /* 0x000fe20003f2f038 */
[----:B------:R-:W-:Y:S01]  /*1b10*/  IMAD.MOV.U32 R3, RZ, RZ, 0x1 ;  /* 0x00000001ff037424 */ /* 0x000fe200078e00ff */
[----:B------:R-:W4:Y:S01]  /*1b20*/  LDCU UR6, c[0x0][0x38c] ;  /* 0x00007180ff0677ac */ /* 0x000f220008000800 */
[----:B------:R-:W-:Y:S01]  /*1b30*/  ISETP.EQ.OR P2, PT, R2, RZ, P3 ;  /* 0x000000ff0200720c */ /* 0x000fe20001f42670 */
[----:B------:R-:W-:Y:S01]  /*1b40*/  IMAD.MOV.U32 R2, RZ, RZ, RZ ;  /* 0x000000ffff027224 */ /* 0x000fe200078e00ff */
[----:B------:R-:W-:Y:S01]  /*1b50*/  PLOP3.LUT P1, PT, P1, PT, PT, 0x8, 0x80 ;  /* 0x000000000080781c */ /* 0x000fe20000f2e170 */
[----:B------:R-:W1:Y:S01]  /*1b60*/  LDCU UR50, c[0x0][0x390] ;  /* 0x00007200ff3277ac */ /* 0x000e620008000800 */
[----:B------:R-:W-:Y:S02]  /*1b70*/  UISETP.NE.AND UP1, UPT, UR18, URZ, UPT ;  /* 0x000000ff1200728c */ /* 0x000fe4000bf25270 */
[----:B------:R-:W-:Y:S01]  /*1b80*/  USEL UR32, URZ, 0x1, UP6 ;  /* 0x00000001ff207887 */ /* 0x000fe2000b000000 */
[----:B------:R-:W1:Y:S01]  /*1b90*/  LDCU UR49, c[0x0][0x370] ;  /* 0x00006e00ff3177ac */ /* 0x000e620008000800 */
[----:B--2---:R-:W-:Y:S01]  /*1ba0*/  UIADD3 UR5, UPT, UPT, UR5, 0x1f, URZ ;  /* 0x0000001f05057890 */ /* 0x004fe2000fffe0ff */
[----:B------:R-:W2:Y:S03]  /*1bb0*/  LDCU.64 UR36, c[0x0][0x348] ;  /* 0x00006900ff2477ac */ /* 0x000ea60008000a00 */
[----:B------:R-:W-:Y:S01]  /*1bc0*/  USHF.R.S32.HI UR4, URZ, 0x1f, UR5 ;  /* 0x0000001fff047899 */ /* 0x000fe20008011405 */
[----:B------:R-:W2:Y:S03]  /*1bd0*/  LDCU UR48, c[0x0][0x374] ;  /* 0x00006e80ff3077ac */ /* 0x000ea60008000800 */
[----:B------:R-:W-:-:S02]  /*1be0*/  ULEA.HI UR4, UR4, UR5, URZ, 0x5 ;  /* 0x0000000504047291 */ /* 0x000fc4000f8f28ff */
[----:B---3--:R-:W-:Y:S02]  /*1bf0*/  USHF.L.U32 UR5, UR7, 0x5, URZ ;  /* 0x0000000507057899 */ /* 0x008fe400080006ff */
[----:B------:R-:W-:Y:S02]  /*1c00*/  USHF.R.S32.HI UR4, URZ, 0x5, UR4 ;  /* 0x00000005ff047899 */ /* 0x000fe40008011404 */
[----:B------:R-:W-:Y:S02]  /*1c10*/  ULOP3.LUT UR52, UR5, 0x20, URZ, 0xe2, !UPT ;  /* 0x0000002005347892 */ /* 0x000fe4000f8ee2ff */
[----:B----4-:R-:W-:Y:S02]  /*1c20*/  UIMAD UR4, UR4, UR6, URZ ;  /* 0x00000006040472a4 */ /* 0x010fe4000f8e02ff */
[----:B------:R-:W-:Y:S02]  /*1c30*/  USEL UR32, UR32, 0x2, UP1 ;  /* 0x0000000220207887 */ /* 0x000fe40008800000 */
[----:B-1----:R-:W-:Y:S01]  /*1c40*/  UIMAD UR50, UR4, UR50, URZ ;  /* 0x00000032043272a4 */ /* 0x002fe2000f8e02ff */
[----:B------:R-:W-:Y:S01]  /*1c50*/  UMOV UR25, URZ ;  /* 0x000000ff00197c82 */ /* 0x000fe20008000000 */
[----:B------:R-:W-:-:S02]  /*1c60*/  UMOV UR30, URZ ;  /* 0x000000ff001e7c82 */ /* 0x000fc40008000000 */
[----:B------:R-:W-:Y:S02]  /*1c70*/  UISETP.NE.AND UP2, UPT, UR50, URZ, UPT ;  /* 0x000000ff3200728c */ /* 0x000fe4000bf45270 */
[----:B------:R-:W-:Y:S01]  /*1c80*/  UISETP.LT.U32.AND UP0, UPT, UR50, 0x36, UPT ;  /* 0x000000363200788c */ /* 0x000fe2000bf01070 */
[----:B------:R-:W-:-:S03]  /*1c90*/  UMOV UR34, URZ ;  /* 0x000000ff00227c82 */ /* 0x000fc60008000000 */
[----:B------:R-:W-:-:S04]  /*1ca0*/  USEL UR4, UR50, 0x36, UP0 ;  /* 0x0000003632047887 */ /* 0x000fc80008000000 */
[----:B------:R-:W-:Y:S02]  /*1cb0*/  UIADD3 UR5, UPT, UPT, UR4, -0x1, URZ ;  /* 0xffffffff04057890 */ /* 0x000fe4000fffe0ff */
[----:B------:R-:W-:Y:S02]  /*1cc0*/  @!UP2 UIADD3 UR5, UPT, UPT, UR4, URZ, URZ ;  /* 0x000000ff0405a290 */ /* 0x000fe4000fffe0ff */
[----:B------:R-:W-:Y:S02]  /*1cd0*/  UIADD3 UR47, UPT, UPT, UR50, -UR4, URZ ;  /* 0x80000004322f7290 */ /* 0x000fe4000fffe0ff */
[----:B--2---:R-:W-:-:S12]  /*1ce0*/  UIADD3 UR51, UPT, UPT, UR5, 0x1, URZ ;  /* 0x0000000105337890 */ /* 0x004fd8000fffe0ff */
.L_x_40:
[----:B------:R-:W1:Y:S01]  /*1cf0*/  S2UR UR24, SR_CgaCtaId ;  /* 0x00000000001879c3 */ /* 0x000e620000008800 */
[----:B------:R-:W-:Y:S01]  /*1d00*/  UMOV UR4, 0x400 ;  /* 0x0000040000047882 */ /* 0x000fe20000000000 */
[----:B------:R-:W-:Y:S01]  /*1d10*/  SHF.L.U32 R0, R3, 0x1f, RZ ;  /* 0x0000001f03007819 */ /* 0x000fe200000006ff */
[----:B------:R-:W-:Y:S02]  /*1d20*/  UISETP.NE.AND UP0, UPT, UR50, URZ, UPT ;  /* 0x000000ff3200728c */ /* 0x000fe4000bf05270 */
[----:B------:R-:W-:Y:S02]  /*1d30*/  USHF.L.U32 UR35, UR44, 0x6, URZ ;  /* 0x000000062c237899 */ /* 0x000fe400080006ff */
[----:B------:R-:W-:Y:S01]  /*1d40*/  ULEA UR19, UR46, UR52, 0x6 ;  /* 0x000000342e137291 */ /* 0x000fe2000f8e30ff */
[----:B------:R-:W-:Y:S01]  /*1d50*/  UMOV UR23, URZ ;  /* 0x000000ff00177c82 */ /* 0x000fe20008000000 */
[----:B------:R-:W-:Y:S01]  /*1d60*/  UMOV UR21, URZ ;  /* 0x000000ff00157c82 */ /* 0x000fe20008000000 */
[----:B------:R-:W-:Y:S01]  /*1d70*/  UMOV UR20, URZ ;  /* 0x000000ff00147c82 */ /* 0x000fe20008000000 */
[----:B-1----:R-:W-:-:S04]  /*1d80*/  ULEA UR24, UR24, UR4, 0x18 ;  /* 0x0000000418187291 */ /* 0x002fc8000f8ec0ff */
[----:B------:R-:W-:-:S09]  /*1d90*/  ULEA UR4, UR25, UR24, 0x3 ;  /* 0x0000001819047291 */ /* 0x000fd2000f8e18ff */
[----:B------:R1:W2:Y:S01]  /*1da0*/  SYNCS.PHASECHK.TRANS64.TRYWAIT P0, [UR4+0x1b0], R0 ;  /* 0x0001b000ff0075a7 */ /* 0x0002a20008001104 */
[----:B------:R-:W-:Y:S05]  /*1db0*/  BRA.U !UP0, `(.L_x_23) ;  /* 0x0000000508587547 */ /* 0x000fea000b800000 */
[----:B------:R-:W3:Y:S01]  /*1dc0*/  LDCU.128 UR8, c[0x0][0x480] ;  /* 0x00009000ff0877ac */ /* 0x000ee20008000c00 */
[----:B------:R-:W4:Y:S01]  /*1dd0*/  LDCU.64 UR12, c[0x0][0x490] ;  /* 0x00009200ff0c77ac */ /* 0x000f220008000a00 */
[----:B------:R-:W1:Y:S01]  /*1de0*/  LDCU.64 UR20, c[0x0][0x4b0] ;  /* 0x00009600ff1477ac */ /* 0x000e620008000a00 */
[----:B------:R-:W1:Y:S01]  /*1df0*/  LDCU.64 UR16, c[0x0][0x4d0] ;  /* 0x00009a00ff1077ac */ /* 0x000e620008000a00 */
[----:B------:R-:W1:Y:S01]  /*1e00*/  LDCU UR44, c[0x0][0x390] ;  /* 0x00007200ff2c77ac */ /* 0x000e620008000800 */
[----:B---3--:R-:W-:Y:S02]  /*1e10*/  UIMAD.WIDE.U32 UR4, UR35, UR9, URZ ;  /* 0x00000009230472a5 */ /* 0x008fe4000f8e00ff */
[----:B------:R-:W-:Y:S01]  /*1e20*/  UISETP.NE.AND UP0, UPT, UR8, 0x1, UPT ;  /* 0x000000010800788c */ /* 0x000fe2000bf05270 */
[----:B------:R-:W3:Y:S04]  /*1e30*/  LDCU UR45, c[0x0][0x38c] ;  /* 0x00007180ff2d77ac */ /* 0x000ee80008000800 */
[----:B------:R-:W-:Y:S01]  /*1e40*/  UMOV UR4, UR5 ;  /* 0x0000000500047c82 */ /* 0x000fe20008000000 */
[----:B------:R-:W1:Y:S01]  /*1e50*/  LDCU.64 UR14, c[0x0][0x4b8] ;  /* 0x00009700ff0e77ac */ /* 0x000e620008000a00 */
[----:B------:R-:W-:-:S02]  /*1e60*/  USHF.R.U32.HI UR6, URZ, UR10, UR4 ;  /* 0x0000000aff067299 */ /* 0x000fc40008011604 */
[----:B------:R-:W-:Y:S02]  /*1e70*/  UIADD3 UR34, UPT, UPT, UR51, UR30, URZ ;  /* 0x0000001e33227290 */ /* 0x000fe4000fffe0ff */
[----:B------:R-:W-:Y:S02]  /*1e80*/  USEL UR6, UR35, UR6, !UP0 ;  /* 0x0000000623067287 */ /* 0x000fe4000c000000 */
[----:B------:R-:W-:Y:S02]  /*1e90*/  UISETP.NE.AND UP0, UPT, UR11, 0x1, UPT ;  /* 0x000000010b00788c */ /* 0x000fe4000bf05270 */
[----:B----4-:R-:W-:Y:S02]  /*1ea0*/  UIMAD.WIDE.U32 UR4, UR6, UR12, URZ ;  /* 0x0000000c060472a5 */ /* 0x010fe4000f8e00ff */
[----:B------:R-:W-:Y:S01]  /*1eb0*/  UIADD3 UR7, UPT, UPT, -UR6, URZ, URZ ;  /* 0x000000ff06077290 */ /* 0x000fe2000fffe1ff */
[----:B------:R-:W-:-:S03]  /*1ec0*/  UMOV UR23, URZ ;  /* 0x000000ff00177c82 */ /* 0x000fc60008000000 */
[----:B------:R-:W-:Y:S01]  /*1ed0*/  UIMAD UR7, UR8, UR7, UR35 ;  /* 0x00000007080772a4 */ /* 0x000fe2000f8e0223 */
[----:B------:R-:W-:Y:S02]  /*1ee0*/  UMOV UR4, UR5 ;  /* 0x0000000500047c82 */ /* 0x000fe40008000000 */
[----:B------:R-:W-:Y:S02]  /*1ef0*/  USHF.R.U32.HI UR13, URZ, UR13, UR4 ;  /* 0x0000000dff0d7299 */ /* 0x000fe40008011604 */
[----:B------:R-:W4:Y:S02]  /*1f00*/  LDCU.64 UR4, c[0x0][0x4d8] ;  /* 0x00009b00ff0477ac */ /* 0x000f240008000a00 */
[----:B------:R-:W-:-:S04]  /*1f10*/  USEL UR13, UR6, UR13, !UP0 ;  /* 0x0000000d060d7287 */ /* 0x000fc8000c000000 */
[----:B------:R-:W-:-:S04]  /*1f20*/  UIADD3 UR12, UPT, UPT, -UR13, URZ, URZ ;  /* 0x000000ff0d0c7290 */ /* 0x000fc8000fffe1ff */
[----:B------:R-:W-:Y:S02]  /*1f30*/  UIMAD UR12, UR11, UR12, UR6 ;  /* 0x0000000c0b0c72a4 */ /* 0x000fe4000f8e0206 */
[----:B-1----:R-:W-:Y:S02]  /*1f40*/  UIMAD UR11, UR7, UR20, UR16 ;  /* 0x00000014070b72a4 */ /* 0x002fe4000f8e0210 */
[----:B------:R-:W-:Y:S01]  /*1f50*/  UIMAD UR12, UR12, UR21, UR17 ;  /* 0x000000150c0c72a4 */ /* 0x000fe2000f8e0211 */
[----:B------:R-:W-:Y:S01]  /*1f60*/  UMOV UR6, UR25 ;  /* 0x0000001900067c82 */ /* 0x000fe20008000000 */
[----:B------:R-:W-:Y:S01]  /*1f70*/  UMOV UR20, URZ ;  /* 0x000000ff00147c82 */ /* 0x000fe20008000000 */
[----:B---3--:R-:W-:-:S09]  /*1f80*/  UMOV UR21, URZ ;  /* 0x000000ff00157c82 */ /* 0x008fd20008000000 */
.L_x_29:
[----:B------:R-:W-:Y:S01]  /*1f90*/  @!P3 MOV R4, 0x1000 ;  /* 0x000010000004b802 */ /* 0x000fe20000000f00 */
[----:B------:R-:W-:Y:S01]  /*1fa0*/  ULEA UR9, UR6, UR24, 0x3 ;  /* 0x0000001806097291 */ /* 0x000fe2000f8e18ff */
[----:B-12---:R-:W-:Y:S11]  /*1fb0*/  @P0 BRA `(.L_x_24) ;  /* 0x00000000000c0947 */ /* 0x006ff60003800000 */
[----:B------:R-:W-:Y:S04]  /*1fc0*/  SHF.L.U32 R5, R3, 0x1f, RZ ;  /* 0x0000001f03057819 */ /* 0x000fe800000006ff */
[----:B------:R-:W1:Y:S02]  /*1fd0*/  SYNCS.PHASECHK.TRANS64.TRYWAIT P0, [UR9+0x1b0], R5 ;  /* 0x0001b005ff0075a7 */ /* 0x000e640008001109 */
[----:B-1----:R-:W-:Y:S05]  /*1fe0*/  @!P0 BRA `(.L_x_25) ;  /* 0x0000006800808947 */ /* 0x002fea0003800000 */
.L_x_24:
[----:B------:R2:W-:Y:S01]  /*1ff0*/  @!P3 SYNCS.ARRIVE.TRANS64 RZ, [UR9], R4 ;  /* 0x00000004ffffb9a7 */ /* 0x0005e20008000009 */
[----:B------:R-:W-:Y:S04]  /*2000*/  ULOP3.LUT UR7, UR32, 0x2, URZ, 0xfc, !UPT ;  /* 0x0000000220077892 */ /* 0x000fe8000f8efcff */
[----:B------:R-:W-:Y:S09]  /*2010*/  UISETP.NE.AND UP0, UPT, UR7, 0x2, UPT ;  /* 0x000000020700788c */ /* 0x000ff2000bf05270 */
[----:B------:R-:W-:Y:S05]  /*2020*/  BRA.U UP0, `(.L_x_26) ;  /* 0x0000000100047547 */ /* 0x000fea000b800000 */
[----:B----4-:R-:W-:Y:S05]  /*2030*/  BPT.TRAP 0x1 ;  /* 0x000000040000795c */ /* 0x010fea0000300000 */
.L_x_26:
[----:B------:R-:W-:Y:S04]  /*2040*/  BSSY.RECONVERGENT B0, `(.L_x_27) ;  /* 0x0000003000007945 */ /* 0x000fe80003800200 */
[----:B------:R-:W-:Y:S05]  /*2050*/  @P2 BRA `(.L_x_28) ;  /* 0x0000000000042947 */ /* 0x000fea0003800000 */
[----:B----4-:R-:W-:Y:S05]  /*2060*/  BPT.TRAP 0x1 ;  /* 0x000000040000795c */ /* 0x010fea0000300000 */
.L_x_28:
[----:B----4-:R-:W-:Y:S05]  /*2070*/  BSYNC.RECONVERGENT B0 ;  /* 0x0000000000007941 */ /* 0x010fea0003800200 */
.L_x_27:
[----:B------:R-:W-:Y:S02]  /*2080*/  UIADD3 UR7, UPT, UPT, UR6, 0x1, URZ ;  /* 0x0000000106077890 */ /* 0x000fe4000fffe0ff */
[----:B------:R-:W-:Y:S02]  /*2090*/  UIADD3 UR28, UP1, UPT, UR36, 0x80, URZ ;  /* 0x00000080241c7890 */ /* 0x000fe4000ff3e0ff */
[----:B------:R-:W-:Y:S02]  /*20a0*/  UISETP.NE.AND UP0, UPT, UR7, 0x36, UPT ;  /* 0x000000360700788c */ /* 0x000fe4000bf05270 */
[----:B------:R-:W-:Y:S02]  /*20b0*/  USHF.L.U32 UR10, UR23, 0x5, URZ ;  /* 0x00000005170a7899 */ /* 0x000fe400080006ff */
[----:B------:R-:W-:Y:S02]  /*20c0*/  USEL UR8, URZ, 0x1, UP0 ;  /* 0x00000001ff087887 */ /* 0x000fe40008000000 */
[----:B------:R-:W-:Y:S02]  /*20d0*/  USEL UR25, UR7, URZ, UP0 ;  /* 0x000000ff07197287 */ /* 0x000fe40008000000 */
[----:B------:R-:W-:Y:S02]  /*20e0*/  UIADD3.X UR29, UPT, UPT, URZ, UR37, URZ, UP1, !UPT ;  /* 0x00000025ff1d7290 */ /* 0x000fe40008ffe4ff */
[----:B------:R-:W-:Y:S01]  /*20f0*/  ULEA UR7, UR25, UR24, 0x3 ;  /* 0x0000001819077291 */ /* 0x000fe2000f8e18ff */
[----:B------:R-:W-:Y:S01]  /*2100*/  LOP3.LUT R3, R3, UR8, RZ, 0x3c, !PT ;  /* 0x0000000803037c12 */ /* 0x000fe2000f8e3cff */
[----:B------:R-:W-:Y:S02]  /*2110*/  USHF.L.U32 UR8, UR6, 0xb, URZ ;  /* 0x0000000b06087899 */ /* 0x000fe400080006ff */
[----:B------:R-:W-:Y:S01]  /*2120*/  UIADD3 UR26, UP0, UPT, UR36, 0x180, URZ ;  /* 0x00000180241a7890 */ /* 0x000fe2000ff1e0ff */
[----:B-1----:R-:W-:Y:S01]  /*2130*/  SHF.L.U32 R0, R3, 0x1f, RZ ;  /* 0x0000001f03007819 */ /* 0x002fe200000006ff */
[----:B------:R-:W-:Y:S02]  /*2140*/  ULOP3.LUT UR16, UR33, UR8, URZ, 0xfc, !UPT ;  /* 0x0000000821107292 */ /* 0x000fe4000f8efcff */
[----:B------:R-:W-:Y:S01]  /*2150*/  UIADD3 UR8, UPT, UPT, UR24, 0x2600, UR8 ;  /* 0x0000260018087890 */ /* 0x000fe2000fffe008 */
[----:B------:R3:W1:Y:S01]  /*2160*/  SYNCS.PHASECHK.TRANS64.TRYWAIT P0, [UR7+0x1b0], R0 ;  /* 0x0001b000ff0075a7 */ /* 0x0006620008001107 */
[----:B------:R-:W-:Y:S02]  /*2170*/  UIMAD UR7, UR20, UR14, UR4 ;  /* 0x0000000e140772a4 */ /* 0x000fe4000f8e0204 */
[----:B------:R-:W-:Y:S02]  /*2180*/  UIMAD UR6, UR21, UR15, UR5 ;  /* 0x0000000f150672a4 */ /* 0x000fe4000f8e0205 */
[----:B------:R-:W-:Y:S02]  /*2190*/  UIADD3.X UR27, UPT, UPT, URZ, UR37, URZ, UP0, !UPT ;  /* 0x00000025ff1b7290 */ /* 0x000fe400087fe4ff */
[----:B------:R-:W-:Y:S02]  /*21a0*/  UPRMT UR6, UR7, 0x40, UR6 ;  /* 0x0000004007067896 */ /* 0x000fe40008000006 */
[----:B------:R-:W-:Y:S02]  /*21b0*/  UIADD3 UR16, UPT, UPT, UR24, 0x1d600, UR16 ;  /* 0x0001d60018107890 */ /* 0x000fe4000fffe010 */
[----:B------:R-:W-:Y:S02]  /*21c0*/  UPRMT UR6, UR6, 0x5410, URZ ;  /* 0x0000541006067896 */ /* 0x000fe400080000ff */
[----:B------:R-:W-:Y:S02]  /*21d0*/  UIADD3 UR31, UPT, UPT, UR20, 0x1, URZ ;  /* 0x00000001141f7890 */ /* 0x000fe4000fffe0ff */
[----:B------:R-:W-:Y:S02]  /*21e0*/  UIADD3 UR22, UPT, UPT, UR21, 0x1, URZ ;  /* 0x0000000115167890 */ /* 0x000fe4000fffe0ff */
[----:B------:R-:W-:Y:S02]  /*21f0*/  UISETP.NE.AND UP2, UPT, UR31, UR45, UPT ;  /* 0x0000002d1f00728c */ /* 0x000fe4000bf45270 */
[----:B------:R-:W-:Y:S01]  /*2200*/  UIADD3 UR30, UPT, UPT, UR30, 0x1, URZ ;  /* 0x000000011e1e7890 */ /* 0x000fe2000fffe0ff */
[----:B------:R4:W-:Y:S01]  /*2210*/  UTMALDG.4D.IM2COL [UR8], [UR28], UR6 ;  /* 0x000000081c0073b4 */ /* 0x0009e20008058006 */
[----:B------:R-:W-:Y:S01]  /*2220*/  UIADD3 UR7, UPT, UPT, UR23, 0x1, URZ ;  /* 0x0000000117077890 */ /* 0x000fe2000fffe0ff */
[----:B------:R-:W-:Y:S01]  /*2230*/  UMOV UR38, 0x30000 ;  /* 0x0003000000267882 */ /* 0x000fe20000000000 */
[----:B------:R-:W-:Y:S01]  /*2240*/  UMOV UR40, 0x0 ;  /* 0x0000000000287882 */ /* 0x000fe20000000000 */
[----:B------:R-:W-:Y:S01]  /*2250*/  UMOV UR41, 0x10000000 ;  /* 0x1000000000297882 */ /* 0x000fe20000000000 */
[----:B------:R-:W-:Y:S01]  /*2260*/  UMOV UR17, UR9 ;  /* 0x0000000900117c82 */ /* 0x000fe20008000000 */
[----:B------:R-:W-:Y:S02]  /*2270*/  UMOV UR18, UR10 ;  /* 0x0000000a00127c82 */ /* 0x000fe40008000000 */
[----:B------:R-:W-:Y:S01]  /*2280*/  @UP2 UIADD3 UR22, UPT, UPT, UR21, URZ, URZ ;  /* 0x000000ff15162290 */ /* 0x000fe2000fffe0ff */
[----:B------:R2:W-:Y:S03]  /*2290*/  UTMALDG.4D.MULTICAST [UR16], [UR26], UR38, desc[UR40] ;  /* 0x000028101a0073b4 */ /* 0x0005e60008019826 */
[----:B------:R-:W-:Y:S11]  /*22a0*/  UISETP.NE.AND UP0, UPT, UR22, UR44, UPT ;  /* 0x0000002c1600728c */ /* 0x000ff6000bf05270 */
[----:B------:R-:W-:Y:S07]  /*22b0*/  @UP0 UIADD3 UR7, UPT, UPT, UR23, URZ, URZ ;  /* 0x000000ff17070290 */ /* 0x000fee000fffe0ff */
[----:B------:R-:W-:Y:S01]  /*22c0*/  UMOV UR23, UR7 ;  /* 0x0000000700177c82 */ /* 0x000fe20008000000 */
[----:B----4-:R-:W-:Y:S01]  /*22d0*/  UMOV UR6, UR25 ;  /* 0x0000001900067c82 */ /* 0x010fe20008000000 */
[----:B--2---:R-:W-:Y:S02]  /*22e0*/  USEL UR21, UR22, URZ, UP0 ;  /* 0x000000ff16157287 */ /* 0x004fe40008000000 */
[----:B------:R-:W-:Y:S02]  /*22f0*/  UISETP.NE.AND UP0, UPT, UR30, UR34, UPT ;  /* 0x000000221e00728c */ /* 0x000fe4000bf05270 */
[----:B------:R-:W-:Y:S07]  /*2300*/  USEL UR20, UR31, URZ, UP2 ;  /* 0x000000ff1f147287 */ /* 0x000fee0009000000 */
[----:B---3--:R-:W-:Y:S05]  /*2310*/  BRA.U UP0, `(.L_x_29) ;  /* 0xfffffffd001c7547 */ /* 0x008fea000b83ffff */
.L_x_23:
[----:B------:R-:W-:Y:S01]  /*2320*/  ULEA UR4, UR25, UR24, 0x3 ;  /* 0x0000001819047291 */ /* 0x000fe2000f8e18ff */
[----:B-1----:R-:W-:Y:S01]  /*2330*/  SHF.L.U32 R0, R3, 0x1f, RZ ;  /* 0x0000001f03007819 */ /* 0x002fe200000006ff */
[----:B------:R-:W-:Y:S01]  /*2340*/  @!P1 SYNCS.ARRIVE.TRANS64.A1T0 RZ, [UR24+0x378], RZ ;  /* 0x000378ffffff99a7 */ /* 0x000fe20008100018 */
[----:B------:R-:W-:-:S06]  /*2350*/  UISETP.GE.AND UP0, UPT, UR47, 0x1, UPT ;  /* 0x000000012f00788c */ /* 0x000fcc000bf06270 */
[----:B--2---:R1:W2:Y:S03]  /*2360*/  SYNCS.PHASECHK.TRANS64.TRYWAIT P0, [UR4+0x1b0], R0 ;  /* 0x0001b000ff0075a7 */ /* 0x0042a60008001104 */
        /* <DEDUP_REMOVED lines=17> */
[----:B------:R-:W-:-:S03]  /*2480*/  UMOV UR31, UR47 ;  /* 0x0000002f001f7c82 */ /* 0x000fc60008000000 */
        /* <DEDUP_REMOVED lines=9> */
[----:B---3--:R-:W-:-:S11]  /*2520*/  UMOV UR6, UR25 ;  /* 0x0000001900067c82 */ /* 0x008fd60008000000 */
.L_x_36:
[----:B------:R-:W-:Y:S01]  /*2530*/  @!P3 MOV R4, 0x1000 ;  /* 0x000010000004b802 */ /* 0x000fe20000000f00 */
[----:B------:R-:W-:Y:S01]  /*2540*/  ULEA UR9, UR6, UR24, 0x3 ;  /* 0x0000001806097291 */ /* 0x000fe2000f8e18ff */
[----:B-12---:R-:W-:Y:S11]  /*2550*/  @P0 BRA `(.L_x_31) ;  /* 0x00000000000c0947 */ /* 0x006ff60003800000 */
[----:B------:R-:W-:Y:S04]  /*2560*/  SHF.L.U32 R5, R3, 0x1f, RZ ;  /* 0x0000001f03057819 */ /* 0x000fe800000006ff */
[----:B------:R-:W1:Y:S02]  /*2570*/  SYNCS.PHASECHK.TRANS64.TRYWAIT P0, [UR9+0x1b0], R5 ;  /* 0x0001b005ff0075a7 */ /* 0x000e640008001109 */
[----:B-1----:R-:W-:Y:S05]  /*2580*/  @!P0 BRA `(.L_x_32) ;  /* 0x0000006400308947 */ /* 0x002fea0003800000 */
.L_x_31:
[----:B------:R2:W-:Y:S01]  /*2590*/  @!P3 SYNCS.ARRIVE.TRANS64 RZ, [UR9], R4 ;  /* 0x00000004ffffb9a7 */ /* 0x0005e20008000009 */
[----:B------:R-:W-:Y:S04]  /*25a0*/  ULOP3.LUT UR7, UR32, 0x2, URZ, 0xfc, !UPT ;  /* 0x0000000220077892 */ /* 0x000fe8000f8efcff */
[----:B------:R-:W-:Y:S09]  /*25b0*/  UISETP.NE.AND UP0, UPT, UR7, 0x2, UPT ;  /* 0x000000020700788c */ /* 0x000ff2000bf05270 */
[----:B------:R-:W-:Y:S05]  /*25c0*/  BRA.U UP0, `(.L_x_33) ;  /* 0x0000000100047547 */ /* 0x000fea000b800000 */
[----:B----4-:R-:W-:Y:S05]  /*25d0*/  BPT.TRAP 0x1 ;  /* 0x000000040000795c */ /* 0x010fea0000300000 */
.L_x_33:
[----:B------:R-:W-:Y:S04]  /*25e0*/  BSSY.RECONVERGENT B0, `(.L_x_34) ;  /* 0x0000003000007945 */ /* 0x000fe80003800200 */
[----:B------:R-:W-:Y:S05]  /*25f0*/  @P2 BRA `(.L_x_35) ;  /* 0x0000000000042947 */ /* 0x000fea0003800000 */
[----:B----4-:R-:W-:Y:S05]  /*2600*/  BPT.TRAP 0x1 ;  /* 0x000000040000795c */ /* 0x010fea0000300000 */
.L_x_35:
[----:B----4-:R-:W-:Y:S05]  /*2610*/  BSYNC.RECONVERGENT B0 ;  /* 0x0000000000007941 */ /* 0x010fea0003800200 */
.L_x_34:
        /* <DEDUP_REMOVED lines=26> */
[----:B------:R-:W-:Y:S01]  /*27c0*/  UMOV UR35, 0x30000 ;  /* 0x0003000000237882 */ /* 0x000fe20000000000 */
[----:B------:R-:W-:Y:S01]  /*27d0*/  UMOV UR40, 0x0 ;  /* 0x0000000000287882 */ /* 0x000fe20000000000 */
[----:B------:R-:W-:Y:S01]  /*27e0*/  UMOV UR41, 0x10000000 ;  /* 0x1000000000297882 */ /* 0x000fe20000000000 */
[----:B------:R-:W-:Y:S01]  /*27f0*/  UMOV UR17, UR9 ;  /* 0x0000000900117c82 */ /* 0x000fe20008000000 */
[----:B------:R-:W-:Y:S03]  /*2800*/  UMOV UR18, UR10 ;  /* 0x0000000a00127c82 */ /* 0x000fe60008000000 */
[----:B------:R-:W-:Y:S01]  /*2810*/  @UP2 UIADD3 UR22, UPT, UPT, UR21, URZ, URZ ;  /* 0x000000ff15162290 */ /* 0x000fe2000fffe0ff */
[----:B------:R2:W-:Y:S03]  /*2820*/  UTMALDG.4D.MULTICAST [UR16], [UR26], UR35, desc[UR40] ;  /* 0x000028101a0073b4 */ /* 0x0005e60008019823 */
[----:B------:R-:W-:Y:S11]  /*2830*/  UISETP.NE.AND UP0, UPT, UR22, UR38, UPT ;  /* 0x000000261600728c */ /* 0x000ff6000bf05270 */
[----:B------:R-:W-:Y:S07]  /*2840*/  @UP0 UIADD3 UR7, UPT, UPT, UR23, URZ, URZ ;  /* 0x000000ff17070290 */ /* 0x000fee000fffe0ff */
[----:B------:R-:W-:Y:S01]  /*2850*/  UMOV UR23, UR7 ;  /* 0x0000000700177c82 */ /* 0x000fe20008000000 */
[----:B----4-:R-:W-:Y:S02]  /*2860*/  UIADD3 UR6, UPT, UPT, UR31, -0x1, URZ ;  /* 0xffffffff1f067890 */ /* 0x010fe4000fffe0ff */
[----:B--2---:R-:W-:Y:S02]  /*2870*/  USEL UR21, UR22, URZ, UP0 ;  /* 0x000000ff16157287 */ /* 0x004fe40008000000 */
[----:B------:R-:W-:Y:S02]  /*2880*/  UISETP.GT.U32.AND UP0, UPT, UR31, 0x1, UPT ;  /* 0x000000011f00788c */ /* 0x000fe4000bf04070 */
[----:B------:R-:W-:Y:S01]  /*2890*/  USEL UR20, UR30, URZ, UP2 ;  /* 0x000000ff1e147287 */ /* 0x000fe20009000000 */
[----:B------:R-:W-:Y:S01]  /*28a0*/  UMOV UR31, UR6 ;  /* 0x00000006001f7c82 */ /* 0x000fe20008000000 */
[----:B------:R-:W-:Y:S05]  /*28b0*/  UMOV UR6, UR25 ;  /* 0x0000001900067c82 */ /* 0x000fea0008000000 */
[----:B---3--:R-:W-:Y:S05]  /*28c0*/  BRA.U UP0, `(.L_x_36) ;  /* 0xfffffffd00187547 */ /* 0x008fea000b83ffff */
.L_x_30:
[----:B------:R-:W-:Y:S01]  /*28d0*/  SHF.L.U32 R5, R2, 0x1f, RZ ;  /* 0x0000001f02057819 */ /* 0x000fe200000006ff */
[----:B------:R-:W-:-:S03]  /*28e0*/  NOP ;  /* 0x0000000000007918 */ /* 0x000fc60000000000 */
[----:B-12---:R-:W1:Y:S02]  /*28f0*/  SYNCS.PHASECHK.TRANS64.TRYWAIT P0, [UR24+0x380], R5 ;  /* 0x00038005ff0075a7 */ /* 0x006e640008001118 */
[----:B-1----:R-:W-:Y:S05]  /*2900*/  @!P0 BRA `(.L_x_37) ;  /* 0x0000006000688947 */ /* 0x002fea0003800000 */
.L_x_148:
[----:B-1----:R-:W1:Y:S01]  /*2910*/  LDS.128 R4, [UR24+0x3c0] ;  /* 0x0003c018ff047984 */ /* 0x002e620008000c00 */
[----:B------:R-:W-:Y:S02]  /*2920*/  UIADD3 UR4, UPT, UPT, UR24, 0x388, URZ ;  /* 0x0000038818047890 */ /* 0x000fe4000fffe0ff */
[----:B------:R-:W-:Y:S01]  /*2930*/  UISETP.GE.AND UP0, UPT, UR39, 0x1, UPT ;  /* 0x000000012700788c */ /* 0x000fe2000bf06270 */
[----:B------:R-:W-:Y:S01]  /*2940*/  @!PT LDS RZ, [RZ] ;  /* 0x00000000fffff984 */ /* 0x000fe20000000800 */
[----:B------:R-:W-:Y:S01]  /*2950*/  @!PT LDS RZ, [RZ] ;  /* 0x00000000fffff984 */ /* 0x000fe20000000800 */
[----:B------:R-:W-:Y:S01]  /*2960*/  @!PT LDS RZ, [RZ] ;  /* 0x00000000fffff984 */ /* 0x000fe20000000800 */
[----:B------:R-:W-:Y:S01]  /*2970*/  @!PT LDS RZ, [RZ] ;  /* 0x00000000fffff984 */ /* 0x000fe20000000800 */
[----:B------:R2:W-:Y:S06]  /*2980*/  MEMBAR.ALL.CTA ;  /* 0x0000000000007992 */ /* 0x0005ec0000008000 */
[----:B--2---:R-:W2:Y:S01]  /*2990*/  FENCE.VIEW.ASYNC.S ;  /* 0x00000000000073c6 */ /* 0x004ea20000000000 */
[----:B------:R-:W-:-:S09]  /*29a0*/  UPRMT UR4, URZ, 0x654, UR4 ;  /* 0x00000654ff047896 */ /* 0x000fd20008000004 */
[----:B--2---:R-:W-:Y:S01]  /*29b0*/  SYNCS.ARRIVE.TRANS64.RED.A1T0 RZ, [UR4], RZ ;  /* 0x000000ffffff79a7 */ /* 0x004fe20008100404 */
[----:B-1----:R-:W-:-:S13]  /*29c0*/  LOP3.LUT P0, RZ, R6, 0x1, RZ, 0xc0, !PT ;  /* 0x0000000106ff7812 */ /* 0x002fda000780c0ff */
[----:B------:R-:W-:Y:S01]  /*29d0*/  VOTEU.ANY UP1, P0 ;  /* 0x0000000000ff7886 */ /* 0x000fe20000020100 */
[----:B------:R-:W-:-:S13]  /*29e0*/  PLOP3.LUT P0, PT, PT, PT, UP1, 0x80, 0x8 ;  /* 0x000000000008781c */ /* 0x000fda0003f0f018 */
[----:B------:R-:W-:Y:S02]  /*29f0*/  @P0 MOV R0, R4 ;  /* 0x0000000400000202 */ /* 0x000fe40000000f00 */
[----:B------:R-:W-:Y:S02]  /*2a00*/  @P0 LOP3.LUT R4, R5, 0xffff, RZ, 0xc0, !PT ;  /* 0x0000ffff05040812 */ /* 0x000fe400078ec0ff */
[----:B------:R-:W-:Y:S02]  /*2a10*/  @P0 R2UR UR6, R0 ;  /* 0x00000000000602ca */ /* 0x000fe400000e0000 */
[----:B------:R-:W-:-:S11]  /*2a20*/  @P0 R2UR UR5, R4 ;  /* 0x00000000040502ca */ /* 0x000fd600000e0000 */
[----:B------:R-:W-:Y:S02]  /*2a30*/  @UP1 UMOV UR43, UR6 ;  /* 0x00000006002b1c82 */ /* 0x000fe40008000000 */
[----:B------:R-:W-:Y:S01]  /*2a40*/  @UP1 UMOV UR42, UR5 ;  /* 0x00000005002a1c82 */ /* 0x000fe20008000000 */
[----:B------:R-:W-:Y:S05]  /*2a50*/  BRA.U !UP0, `(.L_x_38) ;  /* 0x0000000108d47547 */ /* 0x000fea000b800000 */
[----:B------:R-:W1:Y:S01]  /*2a60*/  LDCU.128 UR16, c[0x0][0xb10] ;  /* 0x00016200ff1077ac */ /* 0x000e620008000c00 */
[----:B------:R-:W2:Y:S01]  /*2a70*/  LDCU UR21, c[0x0][0xb20] ;  /* 0x00016400ff1577ac */ /* 0x000ea20008000800 */
[----:B------:R-:W3:Y:S01]  /*2a80*/  LDCU UR20, c[0x0][0xb0c] ;  /* 0x00016180ff1477ac */ /* 0x000ee20008000800 */
[----:B------:R-:W4:Y:S01]  /*2a90*/  LDCU.64 UR8, c[0x0][0xb28] ;  /* 0x00016500ff0877ac */ /* 0x000f220008000a00 */
[----:B------:R-:W-:Y:S02]  /*2aa0*/  UISETP.NE.AND UP3, UPT, UR39, 0x1, UPT ;  /* 0x000000012700788c */ /* 0x000fe4000bf65270 */
[----:B-1----:R-:W-:Y:S02]  /*2ab0*/  UIMAD.WIDE.U32 UR4, UR48, UR19, URZ ;  /* 0x00000013300472a5 */ /* 0x002fe4000f8e00ff */
[----:B------:R-:W-:Y:S02]  /*2ac0*/  UIMAD.WIDE.U32 UR6, UR49, UR16, URZ ;  /* 0x00000010310672a5 */ /* 0x000fe4000f8e00ff */
[----:B------:R-:W-:-:S02]  /*2ad0*/  UISETP.NE.AND UP0, UPT, UR18, 0x1, UPT ;  /* 0x000000011200788c */ /* 0x000fc4000bf05270 */
[----:B------:R-:W-:Y:S01]  /*2ae0*/  UIMAD.WIDE.U32 UR14, UR42, UR19, URZ ;  /* 0x000000132a0e72a5 */ /* 0x000fe2000f8e00ff */
[----:B------:R-:W-:Y:S02]  /*2af0*/  UMOV UR4, UR5 ;  /* 0x0000000500047c82 */ /* 0x000fe40008000000 */
[----:B------:R-:W-:Y:S01]  /*2b00*/  UMOV UR6, UR7 ;  /* 0x0000000700067c82 */ /* 0x000fe20008000000 */
[----:B--2---:R-:W-:Y:S02]  /*2b10*/  USHF.R.U32.HI UR4, URZ, UR21, UR4 ;  /* 0x00000015ff047299 */ /* 0x004fe40008011604 */
[----:B---3--:R-:W-:Y:S02]  /*2b20*/  UISETP.NE.AND UP2, UPT, UR20, 0x1, UPT ;  /* 0x000000011400788c */ /* 0x008fe4000bf45270 */
[----:B------:R-:W-:Y:S02]  /*2b30*/  USHF.R.U32.HI UR6, URZ, UR17, UR6 ;  /* 0x00000011ff067299 */ /* 0x000fe40008011606 */
[----:B------:R-:W-:-:S02]  /*2b40*/  USEL UR5, UR48, UR4, !UP0 ;  /* 0x0000000430057287 */ /* 0x000fc4000c000000 */
[----:B------:R-:W-:Y:S02]  /*2b50*/  USEL UR6, UR49, UR6, !UP2 ;  /* 0x0000000631067287 */ /* 0x000fe4000d000000 */
[----:B----4-:R-:W-:Y:S01]  /*2b60*/  UIMAD.WIDE.U32 UR10, UR5, UR8, URZ ;  /* 0x00000008050a72a5 */ /* 0x010fe2000f8e00ff */
[----:B------:R-:W-:Y:S01]  /*2b70*/  UMOV UR4, UR15 ;  /* 0x0000000f00047c82 */ /* 0x000fe20008000000 */
[----:B------:R-:W-:Y:S02]  /*2b80*/  UIMAD.WIDE.U32 UR12, UR43, UR16, URZ ;  /* 0x000000102b0c72a5 */ /* 0x000fe4000f8e00ff */
[----:B------:R-:W-:-:S03]  /*2b90*/  UIMAD.WIDE.U32 UR14, UR6, UR8, URZ ;  /* 0x00000008060e72a5 */ /* 0x000fc6000f8e00ff */
[----:B------:R-:W-:Y:S01]  /*2ba0*/  UMOV UR10, UR11 ;  /* 0x0000000b000a7c82 */ /* 0x000fe20008000000 */
[----:B------:R-:W-:Y:S02]  /*2bb0*/  USHF.R.U32.HI UR4, URZ, UR21, UR4 ;  /* 0x00000015ff047299 */ /* 0x000fe40008011604 */
[----:B------:R-:W-:Y:S01]  /*2bc0*/  @UP3 USHF.R.U32.HI UR5, URZ, UR9, UR10 ;  /* 0x00000009ff053299 */ /* 0x000fe2000801160a */
[----:B------:R-:W-:Y:S01]  /*2bd0*/  UMOV UR12, UR13 ;  /* 0x0000000d000c7c82 */ /* 0x000fe20008000000 */
[----:B------:R-:W-:Y:S01]  /*2be0*/  UMOV UR14, UR15 ;  /* 0x0000000f000e7c82 */ /* 0x000fe20008000000 */
[----:B------:R-:W-:Y:S02]  /*2bf0*/  USHF.R.U32.HI UR17, URZ, UR17, UR12 ;  /* 0x00000011ff117299 */ /* 0x000fe4000801160c */
[----:B------:R-:W-:Y:S02]  /*2c00*/  USEL UR4, UR42, UR4, !UP0 ;  /* 0x000000042a047287 */ /* 0x000fe4000c000000 */
[----:B------:R-:W-:-:S02]  /*2c10*/  @UP3 USHF.R.U32.HI UR6, URZ, UR9, UR14 ;  /* 0x00000009ff063299 */ /* 0x000fc4000801160e */
[----:B------:R-:W-:Y:S02]  /*2c20*/  UIMAD UR7, UR39, UR5, URZ ;  /* 0x00000005270772a4 */ /* 0x000fe4000f8e02ff */
[----:B------:R-:W-:Y:S02]  /*2c30*/  USEL UR5, UR43, UR17, !UP2 ;  /* 0x000000112b057287 */ /* 0x000fe4000d000000 */
[----:B------:R-:W-:Y:S02]  /*2c40*/  UIMAD UR10, UR39, UR6, URZ ;  /* 0x00000006270a72a4 */ /* 0x000fe4000f8e02ff */
[----:B------:R-:W-:Y:S02]  /*2c50*/  UISETP.GE.AND UP0, UPT, UR4, UR7, UPT ;  /* 0x000000070400728c */ /* 0x000fe4000bf06270 */
[----:B------:R-:W-:Y:S02]  /*2c60*/  UIMAD.WIDE.U32 UR12, UR4, UR8, URZ ;  /* 0x00000008040c72a5 */ /* 0x000fe4000f8e00ff */
[----:B------:R-:W-:-:S02]  /*2c70*/  UISETP.GE.OR UP0, UPT, UR5, UR10, UP0 ;  /* 0x0000000a0500728c */ /* 0x000fc40008706670 */
[----:B------:R-:W-:Y:S02]  /*2c80*/  UIMAD.WIDE.U32 UR10, UR5, UR8, URZ ;  /* 0x00000008050a72a5 */ /* 0x000fe4000f8e00ff */
[----:B------:R-:W-:Y:S01]  /*2c90*/  UIADD3 UR12, UPT, UPT, -UR4, URZ, URZ ;  /* 0x000000ff040c7290 */ /* 0x000fe2000fffe1ff */
[----:B------:R-:W-:Y:S01]  /*2ca0*/  UMOV UR8, UR13 ;  /* 0x0000000d00087c82 */ /* 0x000fe20008000000 */
[----:B------:R-:W-:Y:S02]  /*2cb0*/  UIADD3 UR10, UPT, UPT, -UR5, URZ, URZ ;  /* 0x000000ff050a7290 */ /* 0x000fe4000fffe1ff */
[----:B------:R-:W-:-:S03]  /*2cc0*/  USHF.R.U32.HI UR8, URZ, UR9, UR8 ;  /* 0x00000009ff087299 */ /* 0x000fc60008011608 */
[----:B------:R-:W-:Y:S01]  /*2cd0*/  @!UP0 UMOV UR7, UR11 ;  /* 0x0000000b00078c82 */ /* 0x000fe20008000000 */
[----:B------:R-:W-:Y:S02]  /*2ce0*/  UIMAD UR12, UR18, UR12, UR42 ;  /* 0x0000000c120c72a4 */ /* 0x000fe4000f8e022a */
[----:B------:R-:W-:Y:S02]  /*2cf0*/  USEL UR8, UR4, UR8, !UP3 ;  /* 0x0000000804087287 */ /* 0x000fe4000d800000 */
[----:B------:R-:W-:Y:S02]  /*2d00*/  @!UP0 USHF.R.U32.HI UR7, URZ, UR9, UR7 ;  /* 0x00000009ff078299 */ /* 0x000fe40008011607 */
[----:B------:R-:W-:Y:S02]  /*2d10*/  UIADD3 UR9, UPT, UPT, -UR8, URZ, URZ ;  /* 0x000000ff08097290 */ /* 0x000fe4000fffe1ff */
[----:B------:R-:W-:Y:S02]  /*2d20*/  @!UP0 USEL UR7, UR5, UR7, !UP3 ;  /* 0x0000000705078287 */ /* 0x000fe4000d800000 */
[----:B------:R-:W-:-:S02]  /*2d30*/  UIMAD UR9, UR39, UR9, UR4 ;  /* 0x00000009270972a4 */ /* 0x000fc4000f8e0204 */
[----:B------:R-:W-:Y:S02]  /*2d40*/  @!UP0 UIADD3 UR8, UPT, UPT, UR8, -UR7, URZ ;  /* 0x8000000708088290 */ /* 0x000fe4000fffe0ff */
[----:B------:R-:W-:Y:S02]  /*2d50*/  @!UP0 UIMAD UR7, UR9, UR6, UR7 ;  /* 0x00000006090782a4 */ /* 0x000fe4000f8e0207 */
[----:B------:R-:W-:Y:S02]  /*2d60*/  @!UP0 UIMAD UR4, UR39, UR8, UR5 ;  /* 0x00000008270482a4 */ /* 0x000fe4000f8e0205 */
[----:B------:R-:W-:Y:S02]  /*2d70*/  UIMAD UR6, UR20, UR10, UR43 ;  /* 0x0000000a140672a4 */ /* 0x000fe4000f8e022b */
[----:B------:R-:W-:Y:S01]  /*2d80*/  UIMAD UR42, UR4, UR18, UR12 ;  /* 0x00000012042a72a4 */ /* 0x000fe2000f8e020c */
[----:B------:R-:W-:Y:S02]  /*2d90*/  @!UP0 UMOV UR5, UR7 ;  /* 0x0000000700058c82 */ /* 0x000fe40008000000 */
[----:B------:R-:W-:-:S12]  /*2da0*/  UIMAD UR43, UR5, UR20, UR6 ;  /* 0x00000014052b72a4 */ /* 0x000fd8000f8e0206 */
.L_x_38:
[----:B------:R-:W1:Y:S02]  /*2db0*/  LDCU UR4, c[0x0][0xb30] ;  /* 0x00016600ff0477ac */ /* 0x000e640008000800 */
[----:B-1----:R-:W-:-:S09]  /*2dc0*/  UISETP.NE.AND UP0, UPT, UR4, 0x1, UPT ;  /* 0x000000010400788c */ /* 0x002fd2000bf05270 */
[----:B------:R-:W-:Y:S05]  /*2dd0*/  BRA.U UP0, `(.L_x_39) ;  /* 0x0000000100447547 */ /* 0x000fea000b800000 */
[----:B------:R-:W1:Y:S01]  /*2de0*/  LDCU.128 UR8, c[0x0][0xb10] ;  /* 0x00016200ff0877ac */ /* 0x000e620008000c00 */
[----:B------:R-:W2:Y:S01]  /*2df0*/  LDCU UR12, c[0x0][0xb0c] ;  /* 0x00016180ff0c77ac */ /* 0x000ea20008000800 */
[----:B------:R-:W3:Y:S01]  /*2e00*/  LDCU UR13, c[0x0][0xb20] ;  /* 0x00016400ff0d77ac */ /* 0x000ee20008000800 */
[----:B-1----:R-:W-:Y:S02]  /*2e10*/  UIMAD.WIDE.U32 UR6, UR43, UR8, URZ ;  /* 0x000000082b0672a5 */ /* 0x002fe4000f8e00ff */
[----:B------:R-:W-:Y:S02]  /*2e20*/  UIMAD.WIDE.U32 UR4, UR42, UR11, URZ ;  /* 0x0000000b2a0472a5 */ /* 0x000fe4000f8e00ff */
[----:B--2---:R-:W-:Y:S02]  /*2e30*/  UISETP.NE.AND UP2, UPT, UR12, 0x1, UPT ;  /* 0x000000010c00788c */ /* 0x004fe4000bf45270 */
[----:B------:R-:W-:Y:S01]  /*2e40*/  UISETP.NE.AND UP0, UPT, UR10, 0x1, UPT ;  /* 0x000000010a00788c */ /* 0x000fe2000bf05270 */
[----:B------:R-:W-:-:S02]  /*2e50*/  UMOV UR6, UR7 ;  /* 0x0000000700067c82 */ /* 0x000fc40008000000 */
[----:B------:R-:W-:Y:S01]  /*2e60*/  UMOV UR4, UR5 ;  /* 0x0000000500047c82 */ /* 0x000fe20008000000 */
[----:B------:R-:W-:Y:S02]  /*2e70*/  USHF.R.U32.HI UR6, URZ, UR9, UR6 ;  /* 0x00000009ff067299 */ /* 0x000fe40008011606 */
[----:B---3--:R-:W-:Y:S02]  /*2e80*/  USHF.R.U32.HI UR4, URZ, UR13, UR4 ;  /* 0x0000000dff047299 */ /* 0x008fe40008011604 */
[----:B------:R-:W-:Y:S02]  /*2e90*/  USEL UR5, UR43, UR6, !UP2 ;  /* 0x000000062b057287 */ /* 0x000fe4000d000000 */
[----:B------:R-:W-:-:S04]  /*2ea0*/  USEL UR4, UR42, UR4, !UP0 ;  /* 0x000000042a047287 */ /* 0x000fc8000c000000 */
[----:B------:R-:W-:Y:S02]  /*2eb0*/  UIADD3 UR6, UPT, UPT, UR5, -UR4, URZ ;  /* 0x8000000405067290 */ /* 0x000fe4000fffe0ff */
[----:B------:R-:W-:Y:S02]  /*2ec0*/  UIADD3 UR4, UPT, UPT, -UR5, UR4, URZ ;  /* 0x0000000405047290 */ /* 0x000fe4000fffe1ff */
[----:B------:R-:W-:Y:S02]  /*2ed0*/  UIMAD UR42, UR6, UR10, UR42 ;  /* 0x0000000a062a72a4 */ /* 0x000fe4000f8e022a */
[----:B------:R-:W-:-:S12]  /*2ee0*/  UIMAD UR43, UR4, UR12, UR43 ;  /* 0x0000000c042b72a4 */ /* 0x000fd8000f8e022b */
.L_x_39:
[----:B------:R-:W-:Y:S01]  /*2ef0*/  R2UR UR5, R91 ;  /* 0x000000005b0572ca */ /* 0x000fe200000e0000 */
[----:B------:R-:W-:Y:S01]  /*2f00*/  UMOV UR30, UR34 ;  /* 0x00000022001e7c82 */ /* 0x000fe20008000000 */
[----:B------:R-:W-:Y:S02]  /*2f10*/  R2UR UR4, R90 ;  /* 0x000000005a0472ca */ /* 0x000fe400000e0000 */
[----:B------:R-:W-:Y:S02]  /*2f20*/  PLOP3.LUT P1, PT, PT, PT, PT, 0x80, 0x8 ;  /* 0x000000000008781c */ /* 0x000fe40003f2f070 */
[----:B------:R-:W-:-:S07]  /*2f30*/  LOP3.LUT R2, R2, 0x1, RZ, 0x3c, !PT ;  /* 0x0000000102027812 */ /* 0x000fce00078e3cff */
[----:B------:R-:W-:Y:S02]  /*2f40*/  UIADD3 UR44, UPT, UPT, UR43, UR5, URZ ;  /* 0x000000052b2c7290 */ /* 0x000fe4000fffe0ff */
[----:B------:R-:W-:Y:S01]  /*2f50*/  UIADD3 UR46, UPT, UPT, UR42, UR4, URZ ;  /* 0x000000042a2e7290 */ /* 0x000fe2000fffe0ff */
[----:B------:R-:W-:Y:S11]  /*2f60*/  BRA.U UP1, `(.L_x_40) ;  /* 0xffffffed01607547 */ /* 0x000ff6000b83ffff */
[----:B------:R-:W-:Y:S01]  /*2f70*/  UIADD3 UR24, UPT, UPT, UR24, 0x1b0, URZ ;  /* 0x000001b018187890 */ /* 0x000fe2000fffe0ff */
[----:B------:R-:W-:-:S03]  /*2f80*/  SHF.L.U32 R5, R3, 0x1f, RZ ;  /* 0x0000001f03057819 */ /* 0x000fc600000006ff */
[----:B------:R-:W-:-:S09]  /*2f90*/  ULEA UR4, UR25, UR24, 0x3 ;  /* 0x0000001819047291 */ /* 0x000fd2000f8e18ff */
[----:B------:R-:W1:Y:S02]  /*2fa0*/  SYNCS.PHASECHK.TRANS64.TRYWAIT P0, [UR4], R5 ;  /* 0x00000005ff0075a7 */ /* 0x000e640008001104 */
[----:B-1----:R-:W-:Y:S05]  /*2fb0*/  @!P0 BRA `(.L_x_41) ;  /* 0x0000005800d48947 */ /* 0x002fea0003800000 */
.L_x_150:
[----:B------:R-:W-:-:S04]  /*2fc0*/  UIADD3 UR4, UPT, UPT, UR25, 0x1, URZ ;  /* 0x0000000119047890 */ /* 0x000fc8000fffe0ff */
[----:B------:R-:W-:-:S04]  /*2fd0*/  UISETP.NE.AND UP0, UPT, UR4, 0x36, UPT ;  /* 0x000000360400788c */ /* 0x000fc8000bf05270 */
[----:B------:R-:W-:Y:S02]  /*2fe0*/  USEL UR6, URZ, 0x1, UP0 ;  /* 0x00000001ff067887 */ /* 0x000fe40008000000 */
[----:B------:R-:W-:-:S04]  /*2ff0*/  USEL UR4, UR4, URZ, UP0 ;  /* 0x000000ff04047287 */ /* 0x000fc80008000000 */
[----:B------:R-:W-:Y:S01]  /*3000*/  ULEA UR5, UR4, UR24, 0x3 ;  /* 0x0000001804057291 */ /* 0x000fe2000f8e18ff */
[----:B------:R-:W-:-:S04]  /*3010*/  LOP3.LUT R2, R3, UR6, RZ, 0x3c, !PT ;  /* 0x0000000603027c12 */ /* 0x000fc8000f8e3cff */
[----:B------:R-:W-:-:S04]  /*3020*/  SHF.L.U32 R3, R2, 0x1f, RZ ;  /* 0x0000001f02037819 */ /* 0x000fc800000006ff */
[----:B------:R-:W2:Y:S02]  /*3030*/  SYNCS.PHASECHK.TRANS64.TRYWAIT P0, [UR5], R3 ;  /* 0x00000003ff0075a7 */ /* 0x000ea40008001105 */
[----:B--2---:R-:W-:Y:S05]  /*3040*/  @!P0 BRA `(.L_x_42) ;  /* 0x0000005800c88947 */ /* 0x004fea0003800000 */
.L_x_152:
[----:B------:R-:W-:-:S04]  /*3050*/  UIADD3 UR4, UPT, UPT, UR4, 0x1, URZ ;  /* 0x0000000104047890 */ /* 0x000fc8000fffe0ff */
[----:B------:R-:W-:-:S04]  /*3060*/  UISETP.NE.AND UP0, UPT, UR4, 0x36, UPT ;  /* 0x000000360400788c */ /* 0x000fc8000bf05270 */
[----:B------:R-:W-:Y:S02]  /*3070*/  USEL UR6, URZ, 0x1, UP0 ;  /* 0x00000001ff067887 */ /* 0x000fe40008000000 */
[----:B------:R-:W-:-:S04]  /*3080*/  USEL UR4, UR4, URZ, UP0 ;  /* 0x000000ff04047287 */ /* 0x000fc80008000000 */
[----:B------:R-:W-:Y:S01]  /*3090*/  ULEA UR5, UR4, UR24, 0x3 ;  /* 0x0000001804057291 */ /* 0x000fe2000f8e18ff */
[----:B------:R-:W-:-:S04]  /*30a0*/  LOP3.LUT R2, R2, UR6, RZ, 0x3c, !PT ;  /* 0x0000000602027c12 */ /* 0x000fc8000f8e3cff */
[----:B-1----:R-:W-:-:S04]  /*30b0*/  SHF.L.U32 R3, R2, 0x1f, RZ ;  /* 0x0000001f02037819 */ /* 0x002fc800000006ff */
[----:B------:R-:W1:Y:S02]  /*30c0*/  SYNCS.PHASECHK.TRANS64.TRYWAIT P0, [UR5], R3 ;  /* 0x00000003ff0075a7 */ /* 0x000e640008001105 */
[----:B-1----:R-:W-:Y:S05]  /*30d0*/  @!P0 BRA `(.L_x_43) ;  /* 0x0000005800bc8947 */ /* 0x002fea0003800000 */
.L_x_154:
        /* <DEDUP_REMOVED lines=9> */
.L_x_156:
        /* <DEDUP_REMOVED lines=9> */
.L_x_158:
        /* <DEDUP_REMOVED lines=9> */
.L_x_160:
        /* <DEDUP_REMOVED lines=9> */
.L_x_162:
        /* <DEDUP_REMOVED lines=9> */
.L_x_164:
        /* <DEDUP_REMOVED lines=9> */
.L_x_166:
        /* <DEDUP_REMOVED lines=9> */
.L_x_168:
        /* <DEDUP_REMOVED lines=9> */
.L_x_170:
        /* <DEDUP_REMOVED lines=9> */
.L_x_172:
        /* <DEDUP_REMOVED lines=9> */
.L_x_174:
        /* <DEDUP_REMOVED lines=9> */
.L_x_176:
        /* <DEDUP_REMOVED lines=9> */
.L_x_178:
        /* <DEDUP_REMOVED lines=9> */
.L_x_180:
        /* <DEDUP_REMOVED lines=9> */
.L_x_182:
        /* <DEDUP_REMOVED lines=9> */
.L_x_184:
        /* <DEDUP_REMOVED lines=9> */
.L_x_186:
        /* <DEDUP_REMOVED lines=9> */
.L_x_188:
        /* <DEDUP_REMOVED lines=9> */
.L_x_190:
        /* <DEDUP_REMOVED lines=9> */
.L_x_192:
        /* <DEDUP_REMOVED lines=9> */
.L_x_194:
        /* <DEDUP_REMOVED lines=9> */
.L_x_196:
        /* <DEDUP_REMOVED lines=9> */
.L_x_198:
        /* <DEDUP_REMOVED lines=9> */
.L_x_200:
        /* <DEDUP_REMOVED lines=9> */
.L_x_202:
        /* <DEDUP_REMOVED lines=9> */
.L_x_204:
        /* <DEDUP_REMOVED lines=9> */
.L_x_206:
        /* <DEDUP_REMOVED lines=9> */
.L_x_208:
        /* <DEDUP_REMOVED lines=9> */
.L_x_210:
        /* <DEDUP_REMOVED lines=9> */
.L_x_212:
        /* <DEDUP_REMOVED lines=9> */
.L_x_214:
        /* <DEDUP_REMOVED lines=9> */
.L_x_216:
        /* <DEDUP_REMOVED lines=9> */
.L_x_218:
        /* <DEDUP_REMOVED lines=9> */
.L_x_220:
        /* <DEDUP_REMOVED lines=9> */
.L_x_222:
        /* <DEDUP_REMOVED lines=9> */
.L_x_224:
        /* <DEDUP_REMOVED lines=9> */
.L_x_226:
        /* <DEDUP_REMOVED lines=9> */
.L_x_228:
        /* <DEDUP_REMOVED lines=9> */
.L_x_230:
        /* <DEDUP_REMOVED lines=9> */
.L_x_232:
        /* <DEDUP_REMOVED lines=9> */
.L_x_234:
        /* <DEDUP_REMOVED lines=9> */
.L_x_236:
        /* <DEDUP_REMOVED lines=9> */
.L_x_238:
        /* <DEDUP_REMOVED lines=9> */
.L_x_240:
        /* <DEDUP_REMOVED lines=9> */
.L_x_242:
        /* <DEDUP_REMOVED lines=9> */
.L_x_244:
        /* <DEDUP_REMOVED lines=9> */
.L_x_246:
        /* <DEDUP_REMOVED lines=9> */
.L_x_248:
        /* <DEDUP_REMOVED lines=9> */
.L_x_250:
        /* <DEDUP_REMOVED lines=9> */
.L_x_252:
        /* <DEDUP_REMOVED lines=9> */
.L_x_254:
[----:B------:R-:W-:-:S04]  /*4d00*/  UIADD3 UR4, UPT, UPT, UR4, 0x1, URZ ;  /* 0x0000000104047890 */ /* 0x000fc8000fffe0ff */
[----:B------:R-:W-:-:S04]  /*4d10*/  UISETP.NE.AND UP0, UPT, UR4, 0x36, UPT ;  /* 0x000000360400788c */ /* 0x000fc8000bf05270 */
[----:B------:R-:W-:Y:S02]  /*4d20*/  USEL UR5, URZ, 0x1, UP0 ;  /* 0x00000001ff057887 */ /* 0x000fe40008000000 */
[----:B------:R-:W-:-:S04]  /*4d30*/  USEL UR4, UR4, URZ, UP0 ;  /* 0x000000ff04047287 */ /* 0x000fc80008000000 */
[----:B------:R-:W-:Y:S01]  /*4d40*/  ULEA UR4, UR4, UR24, 0x3 ;  /* 0x0000001804047291 */ /* 0x000fe2000f8e18ff */
[----:B-1----:R-:W-:-:S04]  /*4d50*/  LOP3.LUT R3, R2, UR5, RZ, 0x3c, !PT ;  /* 0x0000000502037c12 */ /* 0x002fc8000f8e3cff */
[----:B------:R-:W-:Y:S01]  /*4d60*/  SHF.L.U32 R3, R3, 0x1f, RZ ;  /* 0x0000001f03037819 */ /* 0x000fe200000006ff */
[----:B------:R-:W-:-:S07]  /*4d70*/  IMAD.U32 R0, RZ, RZ, UR4 ;  /* 0x00000004ff007e24 */ /* 0x000fce000f8e00ff */
.L_x_94:
[----:B-1----:R1:W2:Y:S02]  /*4d80*/  SYNCS.PHASECHK.TRANS64.TRYWAIT P0, [R0+URZ], R3 ;  /* 0x00000003000075a7 */ /* 0x0022a400080011ff */
[----:B--2---:R-:W-:Y:S05]  /*4d90*/  @!P0 NANOSLEEP.SYNCS 0x989680 ;  /* 0x009896800000895d */ /* 0x004fea0003900000 */
[----:B------:R-:W2:Y:S02]  /*4da0*/  @!P0 SYNCS.PHASECHK.TRANS64 P0, [R0+URZ], R3 ;  /* 0x00000003000085a7 */ /* 0x000ea400080010ff */
[----:B--2---:R-:W-:Y:S05]  /*4db0*/  @P0 EXIT ;  /* 0x000000000000094d */ /* 0x004fea0003800000 */
[----:B------:R-:W-:Y:S05]  /*4dc0*/  BRA `(.L_x_94) ;  /* 0xfffffffc00ec7947 */ /* 0x000fea000383ffff */
.L_x_22:
[----:B------:R-:W2:Y:S02]  /*4dd0*/  S2UR UR4, SR_CgaCtaId ;  /* 0x00000000000479c3 */ /* 0x000ea40000008800 */
[----:B--2---:R-:W-:-:S04]  /*4de0*/  UISETP.NE.AND UP0, UPT, UR4, URZ, UPT ;  /* 0x000000ff0400728c */ /* 0x004fc8000bf05270 */
[----:B------:R-:W-:-:S09]  /*4df0*/  UISETP.NE.OR UP0, UPT, UR18, 0x1, UP0 ;  /* 0x000000011200788c */ /* 0x000fd20008705670 */
[----:B------:R-:W-:Y:S05]  /*4e00*/  BRA.U UP0, `(.L_x_95) ;  /* 0x0000000100b47547 */ /* 0x000fea000b800000 */
[----:B------:R-:W2:Y:S01]  /*4e10*/  S2UR UR5, SR_CgaCtaId ;  /* 0x00000000000579c3 */ /* 0x000ea20000008800 */
[----:B------:R-:W-:Y:S01]  /*4e20*/  UMOV UR4, 0x400 ;  /* 0x0000040000047882 */ /* 0x000fe20000000000 */
[----:B------:R-:W-:Y:S01]  /*4e30*/  HFMA2 R3, -RZ, RZ, 0, 5.9604644775390625e-08 ;  /* 0x00000001ff037431 */ /* 0x000fe200000001ff */
[----:B------:R-:W-:Y:S01]  /*4e40*/  ISETP.GE.U32.AND P0, PT, R2, 0x2, PT ;  /* 0x000000020200780c */ /* 0x000fe20003f06070 */
[----:B------:R-:W-:Y:S01]  /*4e50*/  IMAD.MOV.U32 R8, RZ, RZ, RZ ;  /* 0x000000ffff087224 */ /* 0x000fe200078e00ff */
[----:B--2---:R-:W-:-:S04]  /*4e60*/  ULEA UR4, UR5, UR4, 0x18 ;  /* 0x0000000405047291 */ /* 0x004fc8000f8ec0ff */
[----:B------:R-:W-:Y:S02]  /*4e70*/  UIADD3 UR5, UPT, UPT, UR4, 0x388, URZ ;  /* 0x0000038804057890 */ /* 0x000fe4000fffe0ff */
[----:B------:R-:W-:Y:S02]  /*4e80*/  UIADD3 UR8, UPT, UPT, UR4, 0x380, URZ ;  /* 0x0000038004087890 */ /* 0x000fe4000fffe0ff */
[----:B------:R-:W-:-:S12]  /*4e90*/  UPRMT UR5, URZ, 0x654, UR5 ;  /* 0x00000654ff057896 */ /* 0x000fd80008000005 */
.L_x_98:
[----:B------:R-:W-:Y:S01]  /*4ea0*/  SHF.L.U32 R7, R3, 0x1f, RZ ;  /* 0x0000001f03077819 */ /* 0x000fe200000006ff */
[----:B------:R-:W-:Y:S02]  /*4eb0*/  IMAD.U32 R9, RZ, RZ, UR8 ;  /* 0x00000008ff097e24 */ /* 0x000fe4000f8e00ff */
[----:B------:R-:W-:Y:S01]  /*4ec0*/  @!P0 IMAD.MOV.U32 R5, RZ, RZ, 0x10 ;  /* 0x00000010ff058424 */ /* 0x000fe200078e00ff */
[----:B------:R-:W2:Y:S02]  /*4ed0*/  SYNCS.PHASECHK.TRANS64.TRYWAIT P1, [UR4+0x388], R7 ;  /* 0x00038807ff0075a7 */ /* 0x000ea40008021104 */
[----:B------:R-:W-:-:S04]  /*4ee0*/  PRMT R9, R2, 0x654, R9 ;  /* 0x0000065402097816 */ /* 0x000fc80000000009 */
[----:B------:R-:W-:Y:S01]  /*4ef0*/  SEL R0, R9, R0, !P0 ;  /* 0x0000000009007207 */ /* 0x000fe20004000000 */
[----:B--2---:R-:W-:Y:S06]  /*4f00*/  @!P1 BRA `(.L_x_96) ;  /* 0x0000004c00f89947 */ /* 0x004fec0003800000 */
.L_x_256:
[----:B------:R-:W-:Y:S01]  /*4f10*/  UIADD3 UR6, UPT, UPT, UR4, 0x3c0, URZ ;  /* 0x000003c004067890 */ /* 0x000fe2000fffe0ff */
[----:B------:R3:W-:Y:S01]  /*4f20*/  @!P0 SYNCS.ARRIVE.TRANS64.RED RZ, [R0+URZ], R5 ;  /* 0x0000000500ff89a7 */ /* 0x0007e200080004ff */
[----:B------:R-:W-:Y:S01]  /*4f30*/  UIADD3 UR7, UPT, UPT, UR4, 0x380, URZ ;  /* 0x0000038004077890 */ /* 0x000fe2000fffe0ff */
[----:B------:R-:W-:-:S08]  /*4f40*/  LOP3.LUT R3, R3, 0x1, RZ, 0x3c, !PT ;  /* 0x0000000103037812 */ /* 0x000fd000078e3cff */
[----:B------:R-:W-:Y:S06]  /*4f50*/  UGETNEXTWORKID.BROADCAST [UR6], [UR7] ;  /* 0x00000000060073ca */ /* 0x000fec0008000100 */
[----:B---3--:R-:W-:-:S04]  /*4f60*/  SHF.L.U32 R5, R8, 0x1f, RZ ;  /* 0x0000001f08057819 */ /* 0x008fc800000006ff */
[----:B------:R-:W3:Y:S02]  /*4f70*/  SYNCS.PHASECHK.TRANS64.TRYWAIT P1, [UR4+0x380], R5 ;  /* 0x00038005ff0075a7 */ /* 0x000ee40008021104 */
[----:B---3--:R-:W-:Y:S05]  /*4f80*/  @!P1 BRA `(.L_x_97) ;  /* 0x0000004c00f09947 */ /* 0x008fea0003800000 */
.L_x_258:
[----:B--2---:R-:W2:Y:S01]  /*4f90*/  LDS.128 R4, [UR4+0x3c0] ;  /* 0x0003c004ff047984 */ /* 0x004ea20008000c00 */
[----:B------:R-:W-:Y:S01]  /*4fa0*/  LOP3.LUT R8, R8, 0x1, RZ, 0x3c, !PT ;  /* 0x0000000108087812 */ /* 0x000fe200078e3cff */
[----:B------:R-:W-:Y:S01]  /*4fb0*/  @!PT LDS RZ, [RZ] ;  /* 0x00000000fffff984 */ /* 0x000fe20000000800 */
[----:B------:R-:W-:Y:S01]  /*4fc0*/  @!PT LDS RZ, [RZ] ;  /* 0x00000000fffff984 */ /* 0x000fe20000000800 */
[----:B------:R-:W-:Y:S01]  /*4fd0*/  @!PT LDS RZ, [RZ] ;  /* 0x00000000fffff984 */ /* 0x000fe20000000800 */
[----:B------:R-:W-:Y:S01]  /*4fe0*/  @!PT LDS RZ, [RZ] ;  /* 0x00000000fffff984 */ /* 0x000fe20000000800 */
[----:B------:R3:W-:Y:S06]  /*4ff0*/  MEMBAR.ALL.CTA ;  /* 0x0000000000007992 */ /* 0x0007ec0000008000 */
[----:B---3--:R-:W3:Y:S02]  /*5000*/  FENCE.VIEW.ASYNC.S ;  /* 0x00000000000073c6 */ /* 0x008ee40000000000 */
[----:B---3--:R-:W-:Y:S01]  /*5010*/  SYNCS.ARRIVE.TRANS64.RED.A1T0 RZ, [UR5], RZ ;  /* 0x000000ffffff79a7 */ /* 0x008fe20008100405 */
[----:B--2---:R-:W-:-:S13]  /*5020*/  LOP3.LUT P1, RZ, R6, 0x1, RZ, 0xc0, !PT ;  /* 0x0000000106ff7812 */ /* 0x004fda000782c0ff */
[----:B------:R-:W-:Y:S05]  /*5030*/  @P1 BRA `(.L_x_98) ;  /* 0xfffffffc00981947 */ /* 0x000fea000383ffff */
[----:B------:R-:W-:-:S04]  /*5040*/  SHF.L.U32 R0, R3, 0x1f, RZ ;  /* 0x0000001f03007819 */ /* 0x000fc800000006ff */
[----:B------:R-:W2:Y:S02]  /*5050*/  SYNCS.PHASECHK.TRANS64 P0, [UR4+0x388], R0 ;  /* 0x00038800ff0075a7 */ /* 0x000ea40008001004 */
[----:B-12---:R-:W-:Y:S05]  /*5060*/  @P0 EXIT ;  /* 0x000000000000094d */ /* 0x006fea0003800000 */
[----:B------:R-:W-:-:S07]  /*5070*/  MOV R0, UR4 ;  /* 0x0000000400007c02 */ /* 0x000fce0008000f00 */
.L_x_99:
[----:B-1----:R-:W-:-:S04]  /*5080*/  SHF.L.U32 R5, R3, 0x1f, RZ ;  /* 0x0000001f03057819 */ /* 0x002fc800000006ff */
[----:B------:R1:W2:Y:S03]  /*5090*/  SYNCS.PHASECHK.TRANS64.TRYWAIT P0, [R0+URZ+0x388], R5 ;  /* 0x00038805000075a7 */ /* 0x0002a600080011ff */
[----:B--2---:R-:W-:Y:S05]  /*50a0*/  @!P0 NANOSLEEP.SYNCS 0x989680 ;  /* 0x009896800000895d */ /* 0x004fea0003900000 */
[----:B------:R-:W2:Y:S02]  /*50b0*/  @!P0 SYNCS.PHASECHK.TRANS64 P0, [R0+URZ+0x388], R5 ;  /* 0x00038805000085a7 */ /* 0x000ea400080010ff */
[----:B--2---:R-:W-:Y:S05]  /*50c0*/  @P0 EXIT ;  /* 0x000000000000094d */ /* 0x004fea0003800000 */
[----:B------:R-:W-:Y:S05]  /*50d0*/  BRA `(.L_x_99) ;  /* 0xfffffffc00e87947 */ /* 0x000fea000383ffff */
.L_x_95:
[----:B------:R-:W-:Y:S05]  /*50e0*/  BRA.U UP4, `(.L_x_100) ;  /* 0x0000000d04247547 */ /* 0x000fea000b800000 */
[----:B------:R-:W2:Y:S01]  /*50f0*/  S2UR UR7, SR_CgaCtaId ;  /* 0x00000000000779c3 */ /* 0x000ea20000008800 */
[----:B------:R-:W-:Y:S01]  /*5100*/  UMOV UR4, 0x40 ;  /* 0x0000004000047882 */ /* 0x000fe20000000000 */
[----:B------:R-:W-:Y:S01]  /*5110*/  NOP ;  /* 0x0000000000007918 */ /* 0x000fe20000000000 */
[----:B------:R-:W-:Y:S01]  /*5120*/  UMOV UR6, 0x400 ;  /* 0x0000040000067882 */ /* 0x000fe20000000000 */
[----:B--2---:R-:W-:Y:S02]  /*5130*/  ULEA UR5, UR7, UR4, 0x18 ;  /* 0x0000000407057291 */ /* 0x004fe4000f8ec0ff */
[----:B------:R-:W-:-:S07]  /*5140*/  ULEA UR6, UR7, UR6, 0x18 ;  /* 0x0000000607067291 */ /* 0x000fce000f8ec0ff */
[----:B------:R-:W2:Y:S02]  /*5150*/  LDS.U8 R2, [UR5+0x1c] ;  /* 0x00001c05ff027984 */ /* 0x000ea40008000000 */
[----:B--2---:R-:W-:-:S13]  /*5160*/  ISETP.NE.AND P0, PT, R2, RZ, PT ;  /* 0x000000ff0200720c */ /* 0x004fda0003f05270 */
[----:B------:R-:W-:Y:S05]  /*5170*/  @P0 BRA `(.L_x_101) ;  /* 0x0000000000580947 */ /* 0x000fea0003800000 */
[----:B------:R-:W-:-:S13]  /*5180*/  ELECT P0, URZ, PT ;  /* 0x0000000000ff782f */ /* 0x000fda0003800000 */
[----:B------:R-:W-:Y:S05]  /*5190*/  @!P0 BRA `(.L_x_102) ;  /* 0x0000000000608947 */ /* 0x000fea0003800000 */
[----:B------:R-:W-:Y:S01]  /*51a0*/  UMOV UR4, 0x10 ;  /* 0x0000001000047882 */ /* 0x000fe20000000000 */
[----:B------:R-:W-:Y:S01]  /*51b0*/  HFMA2 R2, -RZ, RZ, 0, 5.9604644775390625e-08 ;  /* 0x00000001ff027431 */ /* 0x000fe200000001ff */
[----:B------:R-:W-:-:S03]  /*51c0*/  MOV R3, 0xffff ;  /* 0x0000ffff00037802 */ /* 0x000fc60000000f00 */
[----:B------:R-:W-:Y:S04]  /*51d0*/  DEPBAR.LE SB2, 0x36 ;  /* 0x0000ad800000791a */ /* 0x000fe80000000000 */
[----:B------:R-:W2:Y:S02]  /*51e0*/  UTCATOMSWS.FIND_AND_SET.ALIGN UP0, UR4, UR4 ;  /* 0x00000004000475e3 */ /* 0x000ea40008000800 */
[----:B--2---:R-:W-:Y:S01]  /*51f0*/  MOV R4, UR4 ;  /* 0x0000000400047c02 */ /* 0x004fe20008000f00 */
[----:B------:R-:W-:Y:S06]  /*5200*/  BRA.U UP0, `(.L_x_103) ;  /* 0x0000000100187547 */ /* 0x000fec000b800000 */
.L_x_104:
[----:B------:R-:W-:Y:S05]  /*5210*/  NANOSLEEP 0x64 ;  /* 0x000000640000795d */ /* 0x000fea0003800000 */
[----:B------:R-:W-:-:S05]  /*5220*/  UMOV UR4, 0x10 ;  /* 0x0000001000047882 */ /* 0x000fca0000000000 */
[----:B------:R-:W-:Y:S04]  /*5230*/  DEPBAR.LE SB2, 0x36 ;  /* 0x0000ad800000791a */ /* 0x000fe80000000000 */
[----:B------:R-:W2:Y:S02]  /*5240*/  UTCATOMSWS.FIND_AND_SET.ALIGN UP0, UR4, UR4 ;  /* 0x00000004000475e3 */ /* 0x000ea40008000800 */
[----:B--2---:R-:W-:Y:S01]  /*5250*/  MOV R4, UR4 ;  /* 0x0000000400047c02 */ /* 0x004fe20008000f00 */
[----:B------:R-:W-:Y:S05]  /*5260*/  BRA.U !UP0, `(.L_x_104) ;  /* 0xfffffffd08e87547 */ /* 0x000fea000b83ffff */
.L_x_103:
[-C--:B------:R-:W-:Y:S02]  /*5270*/  SHF.L.U32 R3, R3, R4.reuse, RZ ;  /* 0x0000000403037219 */ /* 0x080fe400000006ff */
[----:B------:R-:W-:Y:S01]  /*5280*/  SHF.L.U32 R2, R2, R4, RZ ;  /* 0x0000000402027219 */ /* 0x000fe200000006ff */
[----:B------:R-:W-:Y:S02]  /*5290*/  IMAD.SHL.U32 R4, R4, 0x20, RZ ;  /* 0x0000002004047824 */ /* 0x000fe400078e00ff */
[----:B------:R2:W-:Y:S04]  /*52a0*/  ATOMS.OR RZ, [UR5+0x14], R3 ;  /* 0x00001403ffff798c */ /* 0x0005e8000b000005 */
[----:B------:R2:W-:Y:S04]  /*52b0*/  ATOMS.OR RZ, [UR5+0x18], R2 ;  /* 0x00001802ffff798c */ /* 0x0005e8000b000005 */
[----:B------:R2:W-:Y:S01]  /*52c0*/  STS [UR6+0x3d0], R4 ;  /* 0x0003d004ff007988 */ /* 0x0005e20008000806 */
[----:B------:R-:W-:Y:S05]  /*52d0*/  BRA `(.L_x_102) ;  /* 0x0000000000107947 */ /* 0x000fea0003800000 */
.L_x_101:
[----:B------:R-:W-:-:S05]  /*52e0*/  MOV R2, 0xffffffff ;  /* 0xffffffff00027802 */ /* 0x000fca0000000f00 */
[----:B------:R2:W-:Y:S02]  /*52f0*/  STS [UR6+0x3d0], R2 ;  /* 0x0003d002ff007988 */ /* 0x0005e40008000806 */
[----:B--2---:R-:W-:Y:S02]  /*5300*/  MOV R2, 0x5320 ;  /* 0x0000532000027802 */ /* 0x004fe40000000f00 */
[----:B-1---5:R-:W-:Y:S05]  /*5310*/  CALL.REL.NOINC `($__internal_1_$__cuda_sm10x_tcgen05_guardrail_trap_phase_invalid_during_alloc) ;  /* 0x0000005000347944 */ /* 0x022fea0003c00000 */
.L_x_102:
[----:B------:R-:W-:Y:S05]  /*5320*/  WARPSYNC.ALL ;  /* 0x0000000000007948 */ /* 0x000fea0003800000 */
[----:B------:R-:W3:Y:S01]  /*5330*/  S2UR UR4, SR_CgaCtaId ;  /* 0x00000000000479c3 */ /* 0x000ee20000008800 */
[----:B------:R-:W-:Y:S01]  /*5340*/  UMOV UR14, 0x400 ;  /* 0x00000400000e7882 */ /* 0x000fe20000000000 */
[----:B------:R-:W-:-:S06]  /*5350*/  NOP ;  /* 0x0000000000007918 */ /* 0x000fcc0000000000 */
[----:B------:R-:W-:Y:S06]  /*5360*/  BAR.ARV 0x6, 0xa0 ;  /* 0x0182800000007b1d */ /* 0x000fec0000002000 */
[----:B------:R-:W4:Y:S01]  /*5370*/  LDCU.64 UR6, c[0x0][0x388] ;  /* 0x00007100ff0677ac */ /* 0x000f220008000a00 */
[----:B------:R-:W-:Y:S01]  /*5380*/  LOP3.LUT R0, R0, 0xffff, RZ, 0xc0, !PT ;  /* 0x0000ffff00007812 */ /* 0x000fe200078ec0ff */
[----:B------:R-:W-:Y:S02]  /*5390*/  IMAD.MOV.U32 R9, RZ, RZ, 0x1 ;  /* 0x00000001ff097424 */ /* 0x000fe400078e00ff */
[----:B------:R-:W-:Y:S01]  /*53a0*/  IMAD.MOV.U32 R8, RZ, RZ, RZ ;  /* 0x000000ffff087224 */ /* 0x000fe200078e00ff */
[----:B------:R-:W-:Y:S01]  /*53b0*/  R2UR UR15, R0 ;  /* 0x00000000000f72ca */ /* 0x000fe200000e0000 */
[----:B--2---:R-:W-:Y:S01]  /*53c0*/  IMAD.MOV.U32 R3, RZ, RZ, RZ ;  /* 0x000000ffff037224 */ /* 0x004fe200078e00ff */
[----:B------:R-:W-:Y:S01]  /*53d0*/  UMOV UR18, URZ ;  /* 0x000000ff00127c82 */ /* 0x000fe20008000000 */
[----:B------:R-:W-:Y:S01]  /*53e0*/  UMOV UR13, URZ ;  /* 0x000000ff000d7c82 */ /* 0x000fe20008000000 */
[----:B------:R-:W-:Y:S01]  /*53f0*/  UMOV UR20, 0x0 ;  /* 0x0000000000147882 */ /* 0x000fe20000000000 */
[----:B---3--:R-:W-:Y:S01]  /*5400*/  ULEA UR14, UR4, UR14, 0x18 ;  /* 0x0000000e040e7291 */ /* 0x008fe2000f8ec0ff */
[----:B------:R-:W-:-:S03]  /*5410*/  UMOV UR21, 0x4100010 ;  /* 0x0410001000157882 */ /* 0x000fc60000000000 */
[----:B------:R-:W-:Y:S02]  /*5420*/  UIADD3 UR23, UPT, UPT, UR14, 0x388, URZ ;  /* 0x000003880e177890 */ /* 0x000fe4000fffe0ff */
[----:B----4-:R-:W-:-:S03]  /*5430*/  UIADD3 UR4, UPT, UPT, UR6, 0x1f, URZ ;  /* 0x0000001f06047890 */ /* 0x010fc6000fffe0ff */
[----:B------:R-:W2:Y:S01]  /*5440*/  LDS R2, [UR14+0x3d0] ;  /* 0x0003d00eff027984 */ /* 0x000ea20008000800 */
[----:B------:R-:W3:Y:S01]  /*5450*/  LDCU UR6, c[0x0][0x390] ;  /* 0x00007200ff0677ac */ /* 0x000ee20008000800 */
[----:B------:R-:W-:Y:S02]  /*5460*/  USHF.R.S32.HI UR5, URZ, 0x1f, UR4 ;  /* 0x0000001fff057899 */ /* 0x000fe40008011404 */
[----:B------:R-:W-:Y:S02]  /*5470*/  UPRMT UR23, URZ, 0x654, UR23 ;  /* 0x00000654ff177896 */ /* 0x000fe40008000017 */
[----:B------:R-:W-:Y:S02]  /*5480*/  ULEA.HI UR4, UR5, UR4, URZ, 0x5 ;  /* 0x0000000405047291 */ /* 0x000fe4000f8f28ff */
[----:B------:R-:W-:Y:S02]  /*5490*/  UIADD3 UR5, UPT, UPT, UR14, 0x2600, URZ ;  /* 0x000026000e057890 */ /* 0x000fe4000fffe0ff */
[----:B------:R-:W-:-:S02]  /*54a0*/  USHF.R.S32.HI UR4, URZ, 0x5, UR4 ;  /* 0x00000005ff047899 */ /* 0x000fc40008011404 */
[----:B------:R-:W-:Y:S02]  /*54b0*/  USHF.R.U32.HI UR5, URZ, 0x4, UR5 ;  /* 0x00000004ff057899 */ /* 0x000fe40008011605 */
[----:B------:R-:W-:Y:S02]  /*54c0*/  UIMAD UR7, UR4, UR7, URZ ;  /* 0x00000007040772a4 */ /* 0x000fe4000f8e02ff */
[----:B------:R-:W-:Y:S02]  /*54d0*/  UIADD3 UR4, UPT, UPT, UR14, 0x1d600, URZ ;  /* 0x0001d6000e047890 */ /* 0x000fe4000fffe0ff */
[----:B------:R-:W-:Y:S02]  /*54e0*/  ULOP3.LUT UR5, UR5, 0x3fff, URZ, 0xc0, !UPT ;  /* 0x00003fff05057892 */ /* 0x000fe4000f8ec0ff */
[----:B------:R-:W-:Y:S02]  /*54f0*/  USHF.R.U32.HI UR4, URZ, 0x4, UR4 ;  /* 0x00000004ff047899 */ /* 0x000fe40008011604 */
[----:B------:R-:W-:-:S02]  /*5500*/  ULOP3.LUT UR16, UR5, 0x10000, URZ, 0xfc, !UPT ;  /* 0x0001000005107892 */ /* 0x000fc4000f8efcff */
[----:B------:R-:W-:Y:S02]  /*5510*/  ULOP3.LUT UR17, UR4, 0x3fff, URZ, 0xc0, !UPT ;  /* 0x00003fff04117892 */ /* 0x000fe4000f8ec0ff */
[----:B---3--:R-:W-:Y:S02]  /*5520*/  UIMAD UR4, UR7, UR6, URZ ;  /* 0x00000006070472a4 */ /* 0x008fe4000f8e02ff */
[----:B------:R-:W-:Y:S02]  /*5530*/  ULOP3.LUT UR17, UR17, 0x10000, URZ, 0xfc, !UPT ;  /* 0x0001000011117892 */ /* 0x000fe4000f8efcff */
[----:B------:R-:W-:Y:S02]  /*5540*/  UIADD3 UR22, UPT, UPT, UR4, -0x1, URZ ;  /* 0xffffffff04167890 */ /* 0x000fe4000fffe0ff */
[----:B------:R-:W-:Y:S01]  /*5550*/  UISETP.GE.AND UP3, UPT, UR4, 0x1, UPT ;  /* 0x000000010400788c */ /* 0x000fe2000bf66270 */
[C---:B--2---:R-:W-:Y:S01]  /*5560*/  VIADD R5, R2.reuse, 0x40 ;  /* 0x0000004002057836 */ /* 0x044fe20000000000 */
[----:B------:R-:W-:-:S04]  /*5570*/  LOP3.LUT R4, R2, 0xffff, RZ, 0xc0, !PT ;  /* 0x0000ffff02047812 */ /* 0x000fc800078ec0ff */
[----:B------:R-:W-:-:S05]  /*5580*/  LOP3.LUT R5, R5, 0xffff, RZ, 0xc0, !PT ;  /* 0x0000ffff05057812 */ /* 0x000fca00078ec0ff */
[----:B------:R2:W-:Y:S02]  /*5590*/  STL.64 [R1], R4 ;  /* 0x0000000401007387 */ /* 0x0005e40000100a00 */
.L_x_111:
[----:B--2---:R-:W-:-:S04]  /*55a0*/  SHF.L.U32 R5, R8, 0x1f, RZ ;  /* 0x0000001f08057819 */ /* 0x004fc800000006ff */
[----:B------:R-:W2:Y:S02]  /*55b0*/  SYNCS.PHASECHK.TRANS64.TRYWAIT P0, [UR14+0x380], R5 ;  /* 0x00038005ff0075a7 */ /* 0x000ea4000800110e */
[----:B--23--:R-:W-:Y:S05]  /*55c0*/  @!P0 BRA `(.L_x_105) ;  /* 0x0000004800788947 */ /* 0x00cfea0003800000 */
.L_x_260:
[----:B--2---:R-:W2:Y:S01]  /*55d0*/  LDS.128 R4, [UR14+0x3c0] ;  /* 0x0003c00eff047984 */ /* 0x004ea20008000c00 */
[----:B------:R-:W-:Y:S01]  /*55e0*/  ULEA UR19, UR18, UR14, 0x3 ;  /* 0x0000000e12137291 */ /* 0x000fe2000f8e18ff */
[----:B------:R-:W-:Y:S01]  /*55f0*/  SHF.L.U32 R0, R9, 0x1f, RZ ;  /* 0x0000001f09007819 */ /* 0x000fe200000006ff */
[----:B------:R-:W-:Y:S01]  /*5600*/  @!PT LDS RZ, [RZ] ;  /* 0x00000000fffff984 */ /* 0x000fe20000000800 */
[----:B------:R-:W-:Y:S01]  /*5610*/  @!PT LDS RZ, [RZ] ;  /* 0x00000000fffff984 */ /* 0x000fe20000000800 */
[----:B------:R-:W-:Y:S01]  /*5620*/  @!PT LDS RZ, [RZ] ;  /* 0x00000000fffff984 */ /* 0x000fe20000000800 */
[----:B------:R-:W-:Y:S01]  /*5630*/  @!PT LDS RZ, [RZ] ;  /* 0x00000000fffff984 */ /* 0x000fe20000000800 */
[----:B------:R3:W-:Y:S06]  /*5640*/  MEMBAR.ALL.CTA ;  /* 0x0000000000007992 */ /* 0x0007ec0000008000 */
[----:B---3--:R-:W3:Y:S02]  /*5650*/  FENCE.VIEW.ASYNC.S ;  /* 0x00000000000073c6 */ /* 0x008ee40000000000 */
[----:B---3--:R-:W-:Y:S01]  /*5660*/  SYNCS.ARRIVE.TRANS64.RED.A1T0 RZ, [UR23], RZ ;  /* 0x000000ffffff79a7 */ /* 0x008fe20008100417 */
[----:B------:R-:W3:Y:S01]  /*5670*/  SYNCS.PHASECHK.TRANS64.TRYWAIT P0, [UR19+0x3a0], R0 ;  /* 0x0003a000ff0075a7 */ /* 0x000ee20008001113 */
[----:B--2---:R-:W-:Y:S01]  /*5680*/  LOP3.LUT P2, RZ, R6, 0x1, RZ, 0xc0, !PT ;  /* 0x0000000106ff7812 */ /* 0x004fe2000784c0ff */
[----:B---3--:R-:W-:-:S12]  /*5690*/  @!P0 BRA `(.L_x_106) ;  /* 0x00000048005c8947 */ /* 0x008fd80003800000 */
.L_x_262:
[----:B------:R-:W-:Y:S05]  /*56a0*/  BRA.U !UP3, `(.L_x_107) ;  /* 0x000000010ba47547 */ /* 0x000fea000b800000 */
[----:B--2---:R-:W-:Y:S01]  /*56b0*/  IMAD.U32 R0, RZ, RZ, UR18 ;  /* 0x00000012ff007e24 */ /* 0x004fe2000f8e00ff */
[----:B------:R-:W-:-:S04]  /*56c0*/  ULEA UR4, UR13, UR14, 0x3 ;  /* 0x0000000e0d047291 */ /* 0x000fc8000f8e18ff */
[----:B------:R-:W-:Y:S02]  /*56d0*/  LEA R4, R0, R1, 0x2 ;  /* 0x0000000100047211 */ /* 0x000fe400078e10ff */
[----:B------:R-:W-:-:S04]  /*56e0*/  SHF.L.U32 R0, R3, 0x1f, RZ ;  /* 0x0000001f03007819 */ /* 0x000fc800000006ff */
[----:B------:R-:W5:Y:S01]  /*56f0*/  LDL R4, [R4] ;  /* 0x0000000004047983 */ /* 0x000f620000100800 */
[----:B------:R2:W3:Y:S01]  /*5700*/  SYNCS.PHASECHK.TRANS64.TRYWAIT P1, [UR4], R0 ;  /* 0x00000000ff0075a7 */ /* 0x0004e20008021104 */
[----:B------:R-:W-:Y:S01]  /*5710*/  UPLOP3.LUT UP2, UPT, UPT, UPT, UPT, 0x40, 0x4 ;  /* 0x000000000004789c */ /* 0x000fe20003f4e870 */
[----:B------:R-:W-:Y:S01]  /*5720*/  UMOV UR11, UR22 ;  /* 0x00000016000b7c82 */ /* 0x000fe20008000000 */
[----:B------:R-:W-:-:S09]  /*5730*/  UMOV UR10, UR13 ;  /* 0x0000000d000a7c82 */ /* 0x000fd20008000000 */
.L_x_110:
[----:B----4-:R-:W-:Y:S01]  /*5740*/  ULEA UR5, UR10, UR14, 0x3 ;  /* 0x0000000e0a057291 */ /* 0x010fe2000f8e18ff */
[----:B--23--:R-:W-:Y:S11]  /*5750*/  @P1 BRA `(.L_x_108) ;  /* 0x00000000000c1947 */ /* 0x00cff60003800000 */
[----:B------:R-:W-:Y:S04]  /*5760*/  SHF.L.U32 R5, R3, 0x1f, RZ ;  /* 0x0000001f03057819 */ /* 0x000fe800000006ff */
[----:B------:R-:W3:Y:S02]  /*5770*/  SYNCS.PHASECHK.TRANS64.TRYWAIT P0, [UR5], R5 ;  /* 0x00000005ff0075a7 */ /* 0x000ee40008001105 */
[----:B---3--:R-:W-:Y:S05]  /*5780*/  @!P0 BRA `(.L_x_109) ;  /* 0x0000004800388947 */ /* 0x008fea0003800000 */
.L_x_108:
[----:B------:R-:W-:Y:S01]  /*5790*/  UISETP.NE.AND UP0, UPT, UR11, URZ, UPT ;  /* 0x000000ff0b00728c */ /* 0x000fe2000bf05270 */
[----:B------:R-:W-:Y:S01]  /*57a0*/  PLOP3.LUT P1, PT, PT, PT, PT, 0x80, 0x8 ;  /* 0x000000000008781c */ /* 0x000fe20003f2f070 */
[----:B------:R-:W-:Y:S02]  /*57b0*/  UIADD3 UR4, UPT, UPT, UR10, 0x1, URZ ;  /* 0x000000010a047890 */ /* 0x000fe4000fffe0ff */
[----:B------:R-:W-:Y:S02]  /*57c0*/  ULEA UR8, UR10, UR17, 0x7 ;  /* 0x000000110a087291 */ /* 0x000fe4000f8e38ff */
[----:B------:R-:W-:Y:S01]  /*57d0*/  UISETP.NE.AND UP1, UPT, UR4, 0x36, UPT ;  /* 0x000000360400788c */ /* 0x000fe2000bf25270 */
[----:B------:R-:W-:Y:S01]  /*57e0*/  PLOP3.LUT P0, PT, PT, PT, UP0, 0x80, 0x8 ;  /* 0x000000000008781c */ /* 0x000fe20003f0f008 */
[----:B------:R-:W-:Y:S02]  /*57f0*/  UIADD3 UR5, UPT, UPT, UR5, 0x1b0, URZ ;  /* 0x000001b005057890 */ /* 0x000fe4000fffe0ff */
[----:B------:R-:W-:Y:S02]  /*5800*/  USEL UR6, URZ, 0x1, UP1 ;  /* 0x00000001ff067887 */ /* 0x000fe40008800000 */
[----:B------:R-:W-:Y:S01]  /*5810*/  USEL UR13, UR4, URZ, UP1 ;  /* 0x000000ff040d7287 */ /* 0x000fe20008800000 */
[----:B------:R-:W-:Y:S01]  /*5820*/  UMOV UR9, 0xc0004010 ;  /* 0xc000401000097882 */ /* 0x000fe20000000000 */
[----:B------:R-:W-:Y:S02]  /*5830*/  UMOV UR7, 0xc0004010 ;  /* 0xc000401000077882 */ /* 0x000fe40000000000 */
[----:B------:R-:W-:Y:S01]  /*5840*/  @UP0 ULEA UR4, UR13, UR14, 0x3 ;  /* 0x0000000e0d040291 */ /* 0x000fe2000f8e18ff */
[----:B------:R-:W-:Y:S01]  /*5850*/  LOP3.LUT R3, R3, UR6, RZ, 0x3c, !PT ;  /* 0x0000000603037c12 */ /* 0x000fe2000f8e3cff */
[----:B------:R-:W-:Y:S03]  /*5860*/  ULEA UR6, UR10, UR16, 0x7 ;  /* 0x000000100a067291 */ /* 0x000fe6000f8e38ff */
[----:B--2---:R-:W-:Y:S01]  /*5870*/  @P0 SHF.L.U32 R0, R3, 0x1f, RZ ;  /* 0x0000001f03000819 */ /* 0x004fe200000006ff */
[----:B------:R-:W-:Y:S03]  /*5880*/  UMOV UR10, UR13 ;  /* 0x0000000d000a7c82 */ /* 0x000fe60008000000 */
[----:B------:R4:W2:Y:S01]  /*5890*/  @P0 SYNCS.PHASECHK.TRANS64.TRYWAIT P1, [UR4], R0 ;  /* 0x00000000ff0005a7 */ /* 0x0008a20008021104 */
[----:B------:R-:W-:Y:S11]  /*58a0*/  ELECT P0, URZ, PT ;  /* 0x0000000000ff782f */ /* 0x000ff60003800000 */
[----:B------:R-:W-:Y:S02]  /*58b0*/  @!UPT UIADD3 URZ, UPT, UPT, URZ, URZ, URZ ;  /* 0x000000fffffff290 */ /* 0x000fe4000fffe0ff */
[----:B-----5:R-:W-:Y:S01]  /*58c0*/  @P0 R2UR.BROADCAST UR12, R4 ;  /* 0x00000000040c02ca */ /* 0x020fe200008e0000 */
[----:B------:R-:W-:Y:S02]  /*58d0*/  UIADD3 UR4, UPT, UPT, UR11, 0x1, URZ ;  /* 0x000000010b047890 */ /* 0x000fe4000fffe0ff */
[----:B------:R-:W-:Y:S02]  /*58e0*/  UIADD3 UR11, UPT, UPT, UR11, -0x1, URZ ;  /* 0xffffffff0b0b7890 */ /* 0x000fe4000fffe0ff */
[----:B------:R-:W-:Y:S08]  /*58f0*/  UISETP.GT.U32.AND UP0, UPT, UR4, 0x1, UPT ;  /* 0x000000010400788c */ /* 0x000ff0000bf04070 */
[----:B------:R4:W-:Y:S01]  /*5900*/  UTCQMMA gdesc[UR6], gdesc[UR8], tmem[UR12], tmem[UR20], idesc[UR21], UP2 ;  /* 0x00ff1408060075ea */ /* 0x0009e2000900030c */
[----:B------:R-:W-:Y:S01]  /*5910*/  UPLOP3.LUT UP2, UPT, UPT, UPT, UPT, 0x80, 0x8 ;  /* 0x000000000008789c */ /* 0x000fe20003f4f070 */
[----:B------:R4:W-:Y:S01]  /*5920*/  UTCBAR.MULTICAST [UR5], URZ, UR15 ;  /* 0x000000ff050073e9 */ /* 0x0009e2000800080f */
[----:B------:R-:W-:Y:S09]  /*5930*/  BRA.U UP0, `(.L_x_110) ;  /* 0xfffffffd00807547 */ /* 0x000ff2000b83ffff */
.L_x_107:
[----:B------:R-:W-:Y:S01]  /*5940*/  UIADD3 UR4, UPT, UPT, UR18, 0x1, URZ ;  /* 0x0000000112047890 */ /* 0x000fe2000fffe0ff */
[----:B------:R-:W-:Y:S01]  /*5950*/  LOP3.LUT R8, R8, 0x1, RZ, 0x3c, !PT ;  /* 0x0000000108087812 */ /* 0x000fe200078e3cff */
[----:B----4-:R-:W-:Y:S02]  /*5960*/  UIADD3 UR5, UPT, UPT, UR19, 0x390, URZ ;  /* 0x0000039013057890 */ /* 0x010fe4000fffe0ff */
[----:B------:R-:W-:-:S04]  /*5970*/  UISETP.NE.AND UP0, UPT, UR4, 0x2, UPT ;  /* 0x000000020400788c */ /* 0x000fc8000bf05270 */
[----:B------:R-:W-:Y:S02]  /*5980*/  USEL UR6, URZ, 0x1, UP0 ;  /* 0x00000001ff067887 */ /* 0x000fe40008000000 */
[----:B------:R-:W-:Y:S01]  /*5990*/  USEL UR18, UR4, URZ, UP0 ;  /* 0x000000ff04127287 */ /* 0x000fe20008000000 */
[----:B------:R3:W-:Y:S03]  /*59a0*/  UTCBAR [UR5], URZ ;  /* 0x000000ff050073e9 */ /* 0x0007e600080000ff */
[----:B------:R-:W-:Y:S01]  /*59b0*/  LOP3.LUT R9, R9, UR6, RZ, 0x3c, !PT ;  /* 0x0000000609097c12 */ /* 0x000fe2000f8e3cff */
[----:B------:R-:W-:Y:S07]  /*59c0*/  @P2 BRA `(.L_x_111) ;  /* 0xfffffff800f42947 */ /* 0x000fee000383ffff */
[----:B------:R-:W4:Y:S01]  /*59d0*/  S2UR UR6, SR_CgaCtaId ;  /* 0x00000000000679c3 */ /* 0x000f220000008800 */
[----:B------:R-:W-:Y:S01]  /*59e0*/  ELECT P0, URZ, PT ;  /* 0x0000000000ff782f */ /* 0x000fe20003800000 */
[----:B--2---:R-:W-:Y:S01]  /*59f0*/  IMAD.MOV.U32 R0, RZ, RZ, 0x1 ;  /* 0x00000001ff007424 */ /* 0x004fe200078e00ff */
[----:B------:R-:W-:Y:S01]  /*5a00*/  UIADD3 UR14, UPT, UPT, UR14, 0x3a0, URZ ;  /* 0x000003a00e0e7890 */ /* 0x000fe2000fffe0ff */
[----:B------:R-:W-:Y:S01]  /*5a10*/  SHF.L.U32 R3, R9, 0x1f, RZ ;  /* 0x0000001f09037819 */ /* 0x000fe200000006ff */
[----:B------:R-:W-:-:S03]  /*5a20*/  UMOV UR4, 0x40 ;  /* 0x0000004000047882 */ /* 0x000fc60000000000 */
[----:B------:R-:W-:Y:S01]  /*5a30*/  UVIRTCOUNT.DEALLOC.SMPOOL 0x80 ;  /* 0x000000800000784c */ /* 0x000fe20000000000 */
[----:B----4-:R-:W-:Y:S02]  /*5a40*/  ULEA UR6, UR6, UR4, 0x18 ;  /* 0x0000000406067291 */ /* 0x010fe4000f8ec0ff */
[----:B------:R-:W-:-:S07]  /*5a50*/  ULEA UR4, UR18, UR14, 0x3 ;  /* 0x0000000e12047291 */ /* 0x000fce000f8e18ff */
[----:B------:R2:W-:Y:S02]  /*5a60*/  @P0 STS.U8 [UR6+0x1c], R0 ;  /* 0x00001c00ff000988 */ /* 0x0005e40008000006 */
[----:B------:R-:W4:Y:S02]  /*5a70*/  SYNCS.PHASECHK.TRANS64.TRYWAIT P0, [UR4], R3 ;  /* 0x00000003ff0075a7 */ /* 0x000f240008001104 */
[----:B--2-4-:R-:W-:Y:S05]  /*5a80*/  @!P0 BRA `(.L_x_112) ;  /* 0x0000004400908947 */ /* 0x014fea0003800000 */
.L_x_265:
[----:B------:R-:W-:-:S04]  /*5a90*/  UIADD3 UR4, UPT, UPT, UR18, 0x1, URZ ;  /* 0x0000000112047890 */ /* 0x000fc8000fffe0ff */
[----:B------:R-:W-:-:S04]  /*5aa0*/  UISETP.NE.AND UP0, UPT, UR4, 0x2, UPT ;  /* 0x000000020400788c */ /* 0x000fc8000bf05270 */
[----:B---3--:R-:W-:Y:S02]  /*5ab0*/  USEL UR5, URZ, 0x1, UP0 ;  /* 0x00000001ff057887 */ /* 0x008fe40008000000 */
[----:B------:R-:W-:-:S04]  /*5ac0*/  USEL UR4, UR4, URZ, UP0 ;  /* 0x000000ff04047287 */ /* 0x000fc80008000000 */
[----:B------:R-:W-:Y:S01]  /*5ad0*/  ULEA UR4, UR4, UR14, 0x3 ;  /* 0x0000000e04047291 */ /* 0x000fe2000f8e18ff */
[----:B--2---:R-:W-:-:S04]  /*5ae0*/  LOP3.LUT R3, R9, UR5, RZ, 0x3c, !PT ;  /* 0x0000000509037c12 */ /* 0x004fc8000f8e3cff */
[----:B------:R-:W-:-:S04]  /*5af0*/  SHF.L.U32 R3, R3, 0x1f, RZ ;  /* 0x0000001f03037819 */ /* 0x000fc800000006ff */
[----:B------:R-:W2:Y:S02]  /*5b00*/  SYNCS.PHASECHK.TRANS64.TRYWAIT P0, [UR4], R3 ;  /* 0x00000003ff0075a7 */ /* 0x000ea40008001104 */
[----:B--2---:R-:W-:Y:S05]  /*5b10*/  @!P0 BRA `(.L_x_113) ;  /* 0x0000004400848947 */ /* 0x004fea0003800000 */
.L_x_267:
[----:B------:R-:W-:Y:S01]  /*5b20*/  NOP ;  /* 0x0000000000007918 */ /* 0x000fe20000000000 */
[----:B--2---:R-:W2:Y:S01]  /*5b30*/  LDS R0, [UR6+0x14] ;  /* 0x00001406ff007984 */ /* 0x004ea20008000800 */
[----:B------:R-:W-:Y:S01]  /*5b40*/  LOP3.LUT R2, R2, 0xffff, RZ, 0xc0, !PT ;  /* 0x0000ffff02027812 */ /* 0x000fe200078ec0ff */
[----:B------:R-:W-:Y:S02]  /*5b50*/  IMAD.MOV.U32 R3, RZ, RZ, 0xffff ;  /* 0x0000ffffff037424 */ /* 0x000fe400078e00ff */
[----:B------:R-:W-:Y:S01]  /*5b60*/  IMAD.MOV.U32 R5, RZ, RZ, 0x1 ;  /* 0x00000001ff057424 */ /* 0x000fe200078e00ff */
[----:B------:R-:W-:-:S04]  /*5b70*/  SHF.R.U32.HI R2, RZ, 0x5, R2 ;  /* 0x00000005ff027819 */ /* 0x000fc80000011602 */
[-C--:B------:R-:W-:Y:S02]  /*5b80*/  SHF.L.U32 R3, R3, R2.reuse, RZ ;  /* 0x0000000203037219 */ /* 0x080fe400000006ff */
[----:B------:R-:W-:Y:S02]  /*5b90*/  SHF.L.U32 R5, R5, R2, RZ ;  /* 0x0000000205057219 */ /* 0x000fe400000006ff */
[----:B--2---:R-:W-:-:S04]  /*5ba0*/  LOP3.LUT R0, R0, R3, RZ, 0xc0, !PT ;  /* 0x0000000300007212 */ /* 0x004fc800078ec0ff */
[----:B------:R-:W-:-:S13]  /*5bb0*/  ISETP.NE.AND P0, PT, R0, R3, PT ;  /* 0x000000030000720c */ /* 0x000fda0003f05270 */
[----:B------:R-:W-:Y:S05]  /*5bc0*/  @P0 BRA `(.L_x_114) ;  /* 0x00000000005c0947 */ /* 0x000fea0003800000 */
[----:B------:R-:W2:Y:S02]  /*5bd0*/  LDS R0, [UR6+0x18] ;  /* 0x00001806ff007984 */ /* 0x000ea40008000800 */
[----:B--2---:R-:W-:-:S04]  /*5be0*/  LOP3.LUT R0, R0, R5, RZ, 0xc0, !PT ;  /* 0x0000000500007212 */ /* 0x004fc800078ec0ff */
[----:B------:R-:W-:-:S13]  /*5bf0*/  ISETP.NE.AND P0, PT, R0, R5, PT ;  /* 0x000000050000720c */ /* 0x000fda0003f05270 */
[----:B------:R-:W-:Y:S05]  /*5c00*/  @P0 BRA `(.L_x_115) ;  /* 0x0000000000400947 */ /* 0x000fea0003800000 */
[----:B------:R-:W-:Y:S01]  /*5c10*/  R2UR UR4, R3 ;  /* 0x00000000030472ca */ /* 0x000fe200000e0000 */
[----:B------:R-:W2:Y:S01]  /*5c20*/  S2R R2, SR_LANEID ;  /* 0x0000000000027919 */ /* 0x000ea20000000000 */
[----:B------:R-:W-:-:S04]  /*5c30*/  LOP3.LUT R5, RZ, R5, RZ, 0x33, !PT ;  /* 0x00000005ff057212 */ /* 0x000fc800078e33ff */
[----:B------:R-:W3:Y:S07]  /*5c40*/  REDUX UR7, R5 ;  /* 0x00000000050773c4 */ /* 0x000eee0000000000 */
[----:B------:R-:W-:-:S03]  /*5c50*/  ULOP3.LUT UR5, URZ, UR4, URZ, 0x33, !UPT ;  /* 0x00000004ff057292 */ /* 0x000fc6000f8e33ff */
[----:B------:R-:W-:Y:S02]  /*5c60*/  VOTEU.ANY UR4, UPT, PT ;  /* 0x0000000000047886 */ /* 0x000fe400038e0100 */
[----:B------:R-:W-:Y:S01]  /*5c70*/  UFLO.U32 UR4, UR4 ;  /* 0x00000004000472bd */ /* 0x000fe200080e0000 */
[----:B------:R-:W-:-:S04]  /*5c80*/  IMAD.U32 R0, RZ, RZ, UR5 ;  /* 0x00000005ff007e24 */ /* 0x000fc8000f8e00ff */
[----:B------:R-:W4:Y:S02]  /*5c90*/  REDUX UR8, R0 ;  /* 0x00000000000873c4 */ /* 0x000f240000000000 */
[----:B------:R1:W-:Y:S01]  /*5ca0*/  UTCATOMSWS.AND URZ, UR5 ;  /* 0x0000000500ff79e3 */ /* 0x0003e20008000000 */
[----:B--2---:R-:W-:Y:S01]  /*5cb0*/  ISETP.EQ.U32.AND P0, PT, R2, UR4, PT ;  /* 0x0000000402007c0c */ /* 0x004fe2000bf02070 */
[----:B---3--:R-:W-:Y:S02]  /*5cc0*/  IMAD.U32 R2, RZ, RZ, UR7 ;  /* 0x00000007ff027e24 */ /* 0x008fe4000f8e00ff */
[----:B----4-:R-:W-:-:S10]  /*5cd0*/  IMAD.U32 R3, RZ, RZ, UR8 ;  /* 0x00000008ff037e24 */ /* 0x010fd4000f8e00ff */
[----:B------:R2:W-:Y:S04]  /*5ce0*/  @P0 ATOMS.AND RZ, [UR6+0x14], R3 ;  /* 0x00001403ffff098c */ /* 0x0005e8000a800006 */
[----:B------:R2:W-:Y:S01]  /*5cf0*/  @P0 ATOMS.AND RZ, [UR6+0x18], R2 ;  /* 0x00001802ffff098c */ /* 0x0005e2000a800006 */
[----:B-1----:R-:W-:Y:S05]  /*5d00*/  BRA `(.L_x_116) ;  /* 0x0000000000147947 */ /* 0x002fea0003800000 */
.L_x_115:
[----:B------:R-:W-:Y:S02]  /*5d10*/  MOV R2, 0x5d30 ;  /* 0x00005d3000027802 */ /* 0x000fe40000000f00 */
[----:B-1---5:R-:W-:Y:S05]  /*5d20*/  CALL.REL.NOINC `($__internal_0_$__cuda_sm10x_tcgen05_guardrail_trap_col_being_dealloced_not_returned_by_alloc) ;  /* 0x0000004400a47944 */ /* 0x022fea0003c00000 */
[----:B------:R-:W-:Y:S05]  /*5d30*/  BRA `(.L_x_116) ;  /* 0x0000000000087947 */ /* 0x000fea0003800000 */
.L_x_114:
[----:B------:R-:W-:Y:S02]  /*5d40*/  MOV R2, 0x5d60 ;  /* 0x00005d6000027802 */ /* 0x000fe40000000f00 */
[----:B-1---5:R-:W-:Y:S05]  /*5d50*/  CALL.REL.NOINC `($__internal_2_$__cuda_sm10x_tcgen05_guardrail_trap_unallocated_columns_being_dealloced) ;  /* 0x0000004400b07944 */ /* 0x022fea0003c00000 */
.L_x_116:
[----:B------:R-:W-:Y:S01]  /*5d60*/  NOP ;  /* 0x0000000000007918 */ /* 0x000fe20000000000 */
[----:B------:R-:W-:Y:S05]  /*5d70*/  EXIT ;  /* 0x000000000000794d */ /* 0x000fea0003800000 */
.L_x_100:
[----:B------:R-:W-:-:S09]  /*5d80*/  UISETP.NE.OR UP0, UPT, UR18, 0x3, !UP3 ;  /* 0x000000031200788c */ /* 0x000fd2000df05670 */
[----:B------:R-:W-:Y:S05]  /*5d90*/  BRA.U UP0, `(.L_x_117) ;  /* 0x0000000d005c7547 */ /* 0x000fea000b800000 */
[----:B------:R-:W2:Y:S01]  /*5da0*/  LDCU.64 UR4, c[0x0][0x888] ;  /* 0x00011100ff0477ac */ /* 0x000ea20008000a00 */
[----:B------:R-:W3:Y:S01]  /*5db0*/  S2UR UR8, SR_CgaCtaId ;  /* 0x00000000000879c3 */ /* 0x000ee20000008800 */
[----:B------:R-:W-:Y:S01]  /*5dc0*/  HFMA2 R10, -RZ, RZ, 0, 5.9604644775390625e-08 ;  /* 0x00000001ff0a7431 */ /* 0x000fe200000001ff */
[----:B------:R-:W-:Y:S01]  /*5dd0*/  MOV R8, RZ ;  /* 0x000000ff00087202 */ /* 0x000fe20000000f00 */
[----:B------:R-:W4:Y:S01]  /*5de0*/  LDCU UR27, c[0x0][0x370] ;  /* 0x00006e00ff1b77ac */ /* 0x000f220008000800 */
[----:B------:R-:W-:Y:S01]  /*5df0*/  HFMA2 R2, -RZ, RZ, 0, 0.00048828125 ;  /* 0x00001000ff027431 */ /* 0x000fe200000001ff */
[----:B------:R-:W4:Y:S03]  /*5e00*/  LDCU.128 UR28, c[0x0][0xb10] ;  /* 0x00016200ff1c77ac */ /* 0x000f260008000c00 */
[----:B------:R-:W1:Y:S01]  /*5e10*/  LDC.64 R12, c[0x0][0x348] ;  /* 0x0000d200ff0c7b82 */ /* 0x000e620000000a00 */
[----:B------:R-:W3:Y:S01]  /*5e20*/  LDCU UR26, c[0x0][0x374] ;  /* 0x00006e80ff1a77ac */ /* 0x000ee20008000800 */
[----:B------:R-:W3:Y:S01]  /*5e30*/  LDCU.64 UR24, c[0x0][0x890] ;  /* 0x00011200ff1877ac */ /* 0x000ee20008000a00 */
[----:B------:R-:W3:Y:S01]  /*5e40*/  LDCU UR18, c[0x0][0xb0c] ;  /* 0x00016180ff1277ac */ /* 0x000ee20008000800 */
[----:B--2---:R-:W-:Y:S01]  /*5e50*/  UISETP.NE.U32.AND UP0, UPT, UR4, URZ, UPT ;  /* 0x000000ff0400728c */ /* 0x004fe2000bf05070 */
[----:B------:R-:W2:Y:S01]  /*5e60*/  LDCU UR38, c[0x0][0xb20] ;  /* 0x00016400ff2677ac */ /* 0x000ea20008000800 */
[----:B------:R-:W2:Y:S01]  /*5e70*/  LDCU UR4, c[0x0][0xb30] ;  /* 0x00016600ff0477ac */ /* 0x000ea20008000800 */
[----:B------:R-:W-:Y:S01]  /*5e80*/  UMOV UR19, 0x400 ;  /* 0x0000040000137882 */ /* 0x000fe20000000000 */
[----:B----4-:R-:W-:-:S02]  /*5e90*/  UIMAD.WIDE.U32 UR36, UR27, UR28, URZ ;  /* 0x0000001c1b2472a5 */ /* 0x010fc4000f8e00ff */
[----:B---3--:R-:W-:Y:S02]  /*5ea0*/  UIMAD.WIDE.U32 UR6, UR26, UR31, URZ ;  /* 0x0000001f1a0672a5 */ /* 0x008fe4000f8e00ff */
[----:B------:R-:W-:Y:S02]  /*5eb0*/  ULEA UR19, UR8, UR19, 0x18 ;  /* 0x0000001308137291 */ /* 0x000fe4000f8ec0ff */
[----:B------:R-:W-:Y:S02]  /*5ec0*/  USEL UR33, URZ, 0x1, UP6 ;  /* 0x00000001ff217887 */ /* 0x000fe4000b000000 */
[----:B------:R-:W-:Y:S02]  /*5ed0*/  UISETP.NE.U32.AND UP6, UPT, UR24, URZ, UPT ;  /* 0x000000ff1800728c */ /* 0x000fe4000bfc5070 */
[----:B------:R-:W-:Y:S02]  /*5ee0*/  UIADD3 UR34, UPT, UPT, UR19, 0x360, URZ ;  /* 0x0000036013227890 */ /* 0x000fe4000fffe0ff */
[----:B------:R-:W-:-:S02]  /*5ef0*/  UIADD3 UR32, UPT, UPT, UR19, 0x388, URZ ;  /* 0x0000038813207890 */ /* 0x000fc4000fffe0ff */
[----:B------:R-:W-:Y:S02]  /*5f00*/  UISETP.NE.AND.EX UP5, UPT, UR5, URZ, UPT, UP0 ;  /* 0x000000ff0500728c */ /* 0x000fe4000bfa5300 */
[----:B------:R-:W-:Y:S01]  /*5f10*/  UISETP.NE.AND UP0, UPT, UR39, 0x1, UPT ;  /* 0x000000012700788c */ /* 0x000fe2000bf05270 */
[----:B------:R-:W-:Y:S01]  /*5f20*/  UMOV UR36, UR37 ;  /* 0x0000002500247c82 */ /* 0x000fe20008000000 */
[----:B------:R-:W-:Y:S01]  /*5f30*/  UMOV UR35, UR7 ;  /* 0x0000000700237c82 */ /* 0x000fe20008000000 */
[----:B------:R-:W-:Y:S02]  /*5f40*/  UISETP.NE.AND UP0, UPT, UR18, 0x1, UPT ;  /* 0x000000011200788c */ /* 0x000fe4000bf05270 */
[----:B------:R-:W-:Y:S02]  /*5f50*/  UPLOP3.LUT UP1, UPT, UPT, UPT, UPT, 0x40, 0x4 ;  /* 0x000000000004789c */ /* 0x000fe40003f2e870 */
[----:B------:R-:W-:Y:S01]  /*5f60*/  UISETP.GE.AND UP3, UPT, UR39, 0x1, UPT ;  /* 0x000000012700788c */ /* 0x000fe2000bf66270 */
[----:B------:R-:W3:Y:S01]  /*5f70*/  LDCU.64 UR16, c[0x0][0xb28] ;  /* 0x00016500ff1077ac */ /* 0x000ee20008000a00 */
[----:B------:R-:W-:-:S02]  /*5f80*/  UISETP.NE.AND.EX UP6, UPT, UR25, URZ, UPT, UP6 ;  /* 0x000000ff1900728c */ /* 0x000fc4000bfc5360 */
[----:B------:R-:W-:Y:S02]  /*5f90*/  UPRMT UR34, UR8, 0x654, UR34 ;  /* 0x0000065408227896 */ /* 0x000fe40008000022 */
[----:B------:R-:W-:Y:S02]  /*5fa0*/  UPRMT UR32, URZ, 0x654, UR32 ;  /* 0x00000654ff207896 */ /* 0x000fe40008000020 */
[----:B------:R-:W-:Y:S02]  /*5fb0*/  USHF.R.U32.HI UR36, URZ, UR29, UR36 ;  /* 0x0000001dff247299 */ /* 0x000fe40008011624 */
[----:B--2---:R-:W-:Y:S02]  /*5fc0*/  USHF.R.U32.HI UR35, URZ, UR38, UR35 ;  /* 0x00000026ff237299 */ /* 0x004fe40008011623 */
[----:B------:R-:W-:Y:S02]  /*5fd0*/  UISETP.NE.AND UP0, UPT, UR30, 0x1, UPT ;  /* 0x000000011e00788c */ /* 0x000fe4000bf05270 */
[----:B-1----:R-:W-:-:S11]  /*5fe0*/  UISETP.NE.AND UP4, UPT, UR4, 0x1, UPT ;  /* 0x000000010400788c */ /* 0x002fd6000bf85270 */
.L_x_125:
[----:B------:R-:W-:Y:S04]  /*5ff0*/  SHF.L.U32 R3, R8, 0x1f, RZ ;  /* 0x0000001f08037819 */ /* 0x000fe800000006ff */
[----:B-1----:R-:W1:Y:S02]  /*6000*/  SYNCS.PHASECHK.TRANS64.TRYWAIT P0, [UR19+0x380], R3 ;  /* 0x00038003ff0075a7 */ /* 0x002e640008001113 */
[----:B-1----:R-:W-:Y:S05]  /*6010*/  @!P0 BRA `(.L_x_118) ;  /* 0x00000040005c8947 */ /* 0x002fea0003800000 */
.L_x_269:
[----:B------:R-:W2:Y:S01]  /*6020*/  LDS.128 R4, [UR19+0x3c0] ;  /* 0x0003c013ff047984 */ /* 0x000ea20008000c00 */
[----:B------:R-:W-:Y:S01]  /*6030*/  UISETP.GE.AND UP0, UPT, UR39, 0x1, UPT ;  /* 0x000000012700788c */ /* 0x000fe2000bf06270 */
[----:B------:R-:W-:Y:S01]  /*6040*/  @!PT LDS RZ, [RZ] ;  /* 0x00000000fffff984 */ /* 0x000fe20000000800 */
[----:B------:R-:W-:Y:S01]  /*6050*/  @!PT LDS RZ, [RZ] ;  /* 0x00000000fffff984 */ /* 0x000fe20000000800 */
[----:B------:R-:W-:Y:S01]  /*6060*/  @!PT LDS RZ, [RZ] ;  /* 0x00000000fffff984 */ /* 0x000fe20000000800 */
[----:B------:R-:W-:Y:S01]  /*6070*/  @!PT LDS RZ, [RZ] ;  /* 0x00000000fffff984 */ /* 0x000fe20000000800 */
[----:B------:R4:W-:Y:S06]  /*6080*/  MEMBAR.ALL.CTA ;  /* 0x0000000000007992 */ /* 0x0009ec0000008000 */
[----:B----4-:R-:W4:Y:S02]  /*6090*/  FENCE.VIEW.ASYNC.S ;  /* 0x00000000000073c6 */ /* 0x010f240000000000 */
[----:B----4-:R-:W-:Y:S01]  /*60a0*/  SYNCS.ARRIVE.TRANS64.RED.A1T0 RZ, [UR32], RZ ;  /* 0x000000ffffff79a7 */ /* 0x010fe20008100420 */
[----:B--2---:R-:W-:Y:S11]  /*60b0*/  LOP3.LUT P0, RZ, R6, 0x1, RZ, 0xc0, !PT ;  /* 0x0000000106ff7812 */ /* 0x004ff6000780c0ff */
[----:B------:R-:W-:Y:S02]  /*60c0*/  @!UPT UIADD3 URZ, UPT, UPT, URZ, URZ, URZ ;  /* 0x000000fffffff290 */ /* 0x000fe4000fffe0ff */
[----:B------:R-:W-:Y:S01]  /*60d0*/  VOTEU.ANY UP3, P0 ;  /* 0x0000000000ff7886 */ /* 0x000fe20000060100 */
[----:B------:R-:W-:Y:S11]  /*60e0*/  PLOP3.LUT P1, PT, PT, PT, UP3, 0x80, 0x8 ;  /* 0x000000000008781c */ /* 0x000ff60003f2f038 */
[----:B------:R-:W-:Y:S02]  /*60f0*/  @!UPT UIADD3 URZ, UPT, UPT, URZ, URZ, URZ ;  /* 0x000000fffffff290 */ /* 0x000fe4000fffe0ff */
[----:B-1----:R-:W-:Y:S02]  /*6100*/  @P1 MOV R3, R4 ;  /* 0x0000000400031202 */ /* 0x002fe40000000f00 */
[----:B------:R-:W-:Y:S02]  /*6110*/  @P1 LOP3.LUT R0, R5, 0xffff, RZ, 0xc0, !PT ;  /* 0x0000ffff05001812 */ /* 0x000fe400078ec0ff */
[----:B------:R-:W-:Y:S02]  /*6120*/  @P1 R2UR UR5, R3 ;  /* 0x00000000030512ca */ /* 0x000fe400000e0000 */
[----:B------:R-:W-:Y:S11]  /*6130*/  @P1 R2UR UR4, R0 ;  /* 0x00000000000412ca */ /* 0x000ff600000e0000 */
[----:B------:R-:W-:Y:S02]  /*6140*/  @UP3 UMOV UR15, UR5 ;  /* 0x00000005000f3c82 */ /* 0x000fe40008000000 */
[----:B------:R-:W-:Y:S01]  /*6150*/  @UP3 UMOV UR14, UR4 ;  /* 0x00000004000e3c82 */ /* 0x000fe20008000000 */
[----:B------:R-:W-:Y:S05]  /*6160*/  BRA.U !UP0, `(.L_x_119) ;  /* 0x0000000108c07547 */ /* 0x000fea000b800000 */
[----:B------:R-:W-:Y:S02]  /*6170*/  UIMAD.WIDE.U32 UR8, UR14, UR31, URZ ;  /* 0x0000001f0e0872a5 */ /* 0x000fe4000f8e00ff */
[----:B------:R-:W-:Y:S02]  /*6180*/  UP2UR UR22, UPR, URZ, 0x4 ;  /* 0x00000004ff167883 */ /* 0x000fe40008000000 */
[----:B------:R-:W-:Y:S02]  /*6190*/  UISETP.NE.AND UP2, UPT, UR30, 0x1, UPT ;  /* 0x000000011e00788c */ /* 0x000fe4000bf45270 */
[----:B------:R-:W-:Y:S02]  /*61a0*/  UIMAD.WIDE.U32 UR10, UR15, UR28, URZ ;  /* 0x0000001c0f0a72a5 */ /* 0x000fe4000f8e00ff */
[----:B------:R-:W-:Y:S02]  /*61b0*/  USEL UR4, UR26, UR35, !UP2 ;  /* 0x000000231a047287 */ /* 0x000fe4000d000000 */
[----:B------:R-:W-:Y:S02]  /*61c0*/  UISETP.NE.AND UP0, UPT, UR18, 0x1, UPT ;  /* 0x000000011200788c */ /* 0x000fe4000bf05270 */
[----:B------:R-:W-:Y:S02]  /*61d0*/  UP2UR UR23, UPR, URZ, 0x2 ;  /* 0x00000002ff177883 */ /* 0x000fe40008000000 */
[----:B------:R-:W-:Y:S02]  /*61e0*/  UISETP.NE.AND UP1, UPT, UR39, 0x1, UPT ;  /* 0x000000012700788c */ /* 0x000fe4000bf25270 */
[----:B---3--:R-:W-:Y:S02]  /*61f0*/  UIMAD.WIDE.U32 UR12, UR4, UR16, URZ ;  /* 0x00000010040c72a5 */ /* 0x008fe4000f8e00ff */
[----:B------:R-:W-:Y:S01]  /*6200*/  USEL UR7, UR27, UR36, !UP0 ;  /* 0x000000241b077287 */ /* 0x000fe2000c000000 */
[----:B------:R-:W-:Y:S02]  /*6210*/  UMOV UR5, UR9 ;  /* 0x0000000900057c82 */ /* 0x000fe40008000000 */
[----:B------:R-:W-:Y:S02]  /*6220*/  USHF.R.U32.HI UR6, URZ, UR38, UR5 ;  /* 0x00000026ff067299 */ /* 0x000fe40008011605 */
[----:B------:R-:W-:Y:S02]  /*6230*/  UIMAD.WIDE.U32 UR20, UR7, UR16, URZ ;  /* 0x00000010071472a5 */ /* 0x000fe4000f8e00ff */
[----:B------:R-:W-:Y:S02]  /*6240*/  USEL UR6, UR14, UR6, !UP2 ;  /* 0x000000060e067287 */ /* 0x000fe4000d000000 */
[----:B------:R-:W-:Y:S01]  /*6250*/  UISETP.NE.AND UP2, UPT, UR22, URZ, UPT ;  /* 0x000000ff1600728c */ /* 0x000fe2000bf45270 */
[----:B------:R-:W-:Y:S01]  /*6260*/  UMOV UR5, UR11 ;  /* 0x0000000b00057c82 */ /* 0x000fe20008000000 */
[----:B------:R-:W-:Y:S02]  /*6270*/  UIMAD.WIDE.U32 UR10, UR6, UR16, URZ ;  /* 0x00000010060a72a5 */ /* 0x000fe4000f8e00ff */
[----:B------:R-:W-:Y:S03]  /*6280*/  USHF.R.U32.HI UR8, URZ, UR29, UR5 ;  /* 0x0000001dff087299 */ /* 0x000fe60008011605 */
[----:B------:R-:W-:Y:S02]  /*6290*/  UMOV UR5, UR13 ;  /* 0x0000000d00057c82 */ /* 0x000fe40008000000 */
[----:B------:R-:W-:Y:S03]  /*62a0*/  @UP1 USHF.R.U32.HI UR4, URZ, UR17, UR5 ;  /* 0x00000011ff041299 */ /* 0x000fe60008011605 */
[----:B------:R-:W-:Y:S01]  /*62b0*/  UMOV UR5, UR21 ;  /* 0x0000001500057c82 */ /* 0x000fe20008000000 */
[----:B------:R-:W-:Y:S02]  /*62c0*/  UIMAD UR4, UR39, UR4, URZ ;  /* 0x00000004270472a4 */ /* 0x000fe4000f8e02ff */
[----:B------:R-:W-:Y:S02]  /*62d0*/  @UP1 USHF.R.U32.HI UR7, URZ, UR17, UR5 ;  /* 0x00000011ff071299 */ /* 0x000fe40008011605 */
[----:B------:R-:W-:Y:S02]  /*62e0*/  USEL UR5, UR15, UR8, !UP0 ;  /* 0x000000080f057287 */ /* 0x000fe4000c000000 */
[----:B------:R-:W-:Y:S02]  /*62f0*/  UIMAD UR8, UR39, UR7, URZ ;  /* 0x00000007270872a4 */ /* 0x000fe4000f8e02ff */
[----:B------:R-:W-:Y:S03]  /*6300*/  UISETP.GE.AND UP0, UPT, UR6, UR4, UPT ;  /* 0x000000040600728c */ /* 0x000fe6000bf06270 */
[----:B------:R-:W-:Y:S01]  /*6310*/  UMOV UR4, UR11 ;  /* 0x0000000b00047c82 */ /* 0x000fe20008000000 */
[----:B------:R-:W-:Y:S02]  /*6320*/  UISETP.GE.OR UP0, UPT, UR5, UR8, UP0 ;  /* 0x000000080500728c */ /* 0x000fe40008706670 */
[----:B------:R-:W-:Y:S02]  /*6330*/  USHF.R.U32.HI UR4, URZ, UR17, UR4 ;  /* 0x00000011ff047299 */ /* 0x000fe40008011604 */
[----:B------:R-:W-:Y:S02]  /*6340*/  UIMAD.WIDE.U32 UR8, UR5, UR16, URZ ;  /* 0x00000010050872a5 */ /* 0x000fe4000f8e00ff */
[----:B------:R-:W-:Y:S04]  /*6350*/  USEL UR10, UR6, UR4, !UP1 ;  /* 0x00000004060a7287 */ /* 0x000fe8000c800000 */
[----:B------:R-:W-:Y:S01]  /*6360*/  UIADD3 UR11, UPT, UPT, -UR10, URZ, URZ ;  /* 0x000000ff0a0b7290 */ /* 0x000fe2000fffe1ff */
[----:B------:R-:W-:Y:S02]  /*6370*/  @!UP0 UMOV UR4, UR9 ;  /* 0x0000000900048c82 */ /* 0x000fe40008000000 */
[----:B------:R-:W-:Y:S02]  /*6380*/  @!UP0 USHF.R.U32.HI UR4, URZ, UR17, UR4 ;  /* 0x00000011ff048299 */ /* 0x000fe40008011604 */
[----:B------:R-:W-:Y:S02]  /*6390*/  UIMAD UR8, UR39, UR11, UR6 ;  /* 0x0000000b270872a4 */ /* 0x000fe4000f8e0206 */
[----:B------:R-:W-:Y:S02]  /*63a0*/  @!UP0 USEL UR4, UR5, UR4, !UP1 ;  /* 0x0000000405048287 */ /* 0x000fe4000c800000 */
[----:B------:R-:W-:Y:S02]  /*63b0*/  UISETP.NE.AND UP1, UPT, UR23, URZ, UPT ;  /* 0x000000ff1700728c */ /* 0x000fe4000bf25270 */
[----:B------:R-:W-:Y:S02]  /*63c0*/  @!UP0 UIMAD UR8, UR7, UR8, UR4 ;  /* 0x00000008070882a4 */ /* 0x000fe4000f8e0204 */
[----:B------:R-:W-:Y:S02]  /*63d0*/  @!UP0 UIADD3 UR9, UPT, UPT, UR10, -UR4, URZ ;  /* 0x800000040a098290 */ /* 0x000fe4000fffe0ff */
[----:B------:R-:W-:Y:S02]  /*63e0*/  UIADD3 UR4, UPT, UPT, -UR5, URZ, URZ ;  /* 0x000000ff05047290 */ /* 0x000fe4000fffe1ff */
[----:B------:R-:W-:Y:S02]  /*63f0*/  UIADD3 UR7, UPT, UPT, -UR6, URZ, URZ ;  /* 0x000000ff06077290 */ /* 0x000fe4000fffe1ff */
[----:B------:R-:W-:Y:S02]  /*6400*/  @!UP0 UIMAD UR6, UR9, UR39, UR5 ;  /* 0x00000027090682a4 */ /* 0x000fe4000f8e0205 */
[----:B------:R-:W-:Y:S02]  /*6410*/  UIMAD UR15, UR18, UR4, UR15 ;  /* 0x00000004120f72a4 */ /* 0x000fe4000f8e020f */
[----:B------:R-:W-:Y:S01]  /*6420*/  UIMAD UR14, UR30, UR7, UR14 ;  /* 0x000000071e0e72a4 */ /* 0x000fe2000f8e020e */
[----:B------:R-:W-:Y:S02]  /*6430*/  @!UP0 UMOV UR5, UR8 ;  /* 0x0000000800058c82 */ /* 0x000fe40008000000 */
[----:B------:R-:W-:Y:S02]  /*6440*/  UIMAD UR15, UR5, UR18, UR15 ;  /* 0x00000012050f72a4 */ /* 0x000fe4000f8e020f */
[----:B------:R-:W-:Y:S11]  /*6450*/  UIMAD UR14, UR6, UR30, UR14 ;  /* 0x0000001e060e72a4 */ /* 0x000ff6000f8e020e */
[----:B------:R-:W-:Y:S01]  /*6460*/  @!UPT UIADD3 URZ, UPT, UPT, URZ, URZ, URZ ;  /* 0x000000fffffff290 */ /* 0x000fe2000fffe0ff */
.L_x_119:
[----:B------:R-:W1:Y:S01]  /*6470*/  @!UP4 LDCU.128 UR8, c[0x0][0xb10] ;  /* 0x00016200ff08c7ac */ /* 0x000e620008000c00 */
[----:B------:R-:W-:Y:S02]  /*6480*/  ISETP.NE.U32.AND P2, PT, RZ, UR24, PT ;  /* 0x00000018ff007c0c */ /* 0x000fe4000bf45070 */
[----:B------:R-:W-:Y:S02]  /*6490*/  SHF.L.U32 R3, R10, 0x1f, RZ ;  /* 0x0000001f0a037819 */ /* 0x000fe400000006ff */
[----:B------:R-:W-:Y:S01]  /*64a0*/  ISETP.NE.AND.EX P2, PT, RZ, UR25, PT, P2 ;  /* 0x00000019ff007c0c */ /* 0x000fe2000bf45320 */
[----:B------:R-:W2:Y:S01]  /*64b0*/  @!UP4 LDCU UR5, c[0x0][0xb0c] ;  /* 0x00016180ff05c7ac */ /* 0x000ea20008000800 */
[----:B-1----:R-:W-:Y:S07]  /*64c0*/  UIMAD.WIDE.U32 UR6, UR15, UR8, URZ ;  /* 0x000000080f0672a5 */ /* 0x002fee000f8e00ff */
[----:B------:R-:W-:Y:S01]  /*64d0*/  @!UP4 UMOV UR4, UR7 ;  /* 0x000000070004cc82 */ /* 0x000fe20008000000 */
[----:B--2---:R-:W-:Y:S02]  /*64e0*/  @!UP4 UISETP.NE.AND UP0, UPT, UR5, 0x1, UPT ;  /* 0x000000010500c88c */ /* 0x004fe4000bf05270 */
[----:B------:R-:W-:Y:S02]  /*64f0*/  @!UP4 USHF.R.U32.HI UR4, URZ, UR9, UR4 ;  /* 0x00000009ff04c299 */ /* 0x000fe40008011604 */
[----:B------:R-:W-:Y:S02]  /*6500*/  UIMAD.WIDE.U32 UR6, UR14, UR11, URZ ;  /* 0x0000000b0e0672a5 */ /* 0x000fe4000f8e00ff */
[----:B------:R-:W-:Y:S02]  /*6510*/  @!UP4 USEL UR8, UR15, UR4, !UP0 ;  /* 0x000000040f08c287 */ /* 0x000fe4000c000000 */
[----:B------:R-:W-:Y:S03]  /*6520*/  @!UP4 UISETP.NE.AND UP0, UPT, UR10, 0x1, UPT ;  /* 0x000000010a00c88c */ /* 0x000fe6000bf05270 */
[----:B------:R-:W-:Y:S02]  /*6530*/  @!UP4 UMOV UR6, UR7 ;  /* 0x000000070006cc82 */ /* 0x000fe40008000000 */
[----:B------:R-:W1:Y:S02]  /*6540*/  @!UP4 LDCU UR4, c[0x0][0xb20] ;  /* 0x00016400ff04c7ac */ /* 0x000e640008000800 */
[----:B-1----:R-:W-:Y:S04]  /*6550*/  @!UP4 USHF.R.U32.HI UR6, URZ, UR4, UR6 ;  /* 0x00000004ff06c299 */ /* 0x002fe80008011606 */
[----:B------:R-:W-:Y:S04]  /*6560*/  @!UP4 USEL UR6, UR14, UR6, !UP0 ;  /* 0x000000060e06c287 */ /* 0x000fe8000c000000 */
[----:B------:R-:W-:Y:S02]  /*6570*/  @!UP4 UIADD3 UR4, UPT, UPT, -UR8, UR6, URZ ;  /* 0x000000060804c290 */ /* 0x000fe4000fffe1ff */
[----:B------:R-:W-:Y:S02]  /*6580*/  @!UP4 UIADD3 UR6, UPT, UPT, UR8, -UR6, URZ ;  /* 0x800000060806c290 */ /* 0x000fe4000fffe0ff */
[----:B------:R-:W-:Y:S02]  /*6590*/  @!UP4 UIMAD UR15, UR4, UR5, UR15 ;  /* 0x00000005040fc2a4 */ /* 0x000fe4000f8e020f */
[----:B------:R-:W-:Y:S01]  /*65a0*/  @!UP4 UIMAD UR14, UR6, UR10, UR14 ;  /* 0x0000000a060ec2a4 */ /* 0x000fe2000f8e020e */
[----:B------:R-:W-:Y:S11]  /*65b0*/  BRA.U UP1, `(.L_x_120) ;  /* 0x0000000101107547 */ /* 0x000ff6000b800000 */
[----:B------:R-:W-:Y:S04]  /*65c0*/  MOV R0, UR33 ;  /* 0x0000002100007c02 */ /* 0x000fe80008000f00 */
[----:B------:R-:W-:Y:S04]  /*65d0*/  SHF.L.U32 R9, R0, 0x1f, RZ ;  /* 0x0000001f00097819 */ /* 0x000fe800000006ff */
[----:B------:R-:W1:Y:S02]  /*65e0*/  SYNCS.PHASECHK.TRANS64.TRYWAIT P0, [UR19+0x378], R9 ;  /* 0x00037809ff0075a7 */ /* 0x000e640008001113 */
[----:B-1----:R-:W-:Y:S05]  /*65f0*/  @!P0 BRA `(.L_x_121) ;  /* 0x0000003800fc8947 */ /* 0x002fea0003800000 */
.L_x_120:
[----:B------:R-:W-:Y:S05]  /*6600*/  BRA.U !UP6, `(.L_x_122) ;  /* 0x000000010e387547 */ /* 0x000fea000b800000 */
[----:B------:R-:W-:Y:S01]  /*6610*/  UPLOP3.LUT UP2, UPT, UPT, UPT, UP5, 0x80, 0x8 ;  /* 0x000000000008789c */ /* 0x000fe20003f4f050 */
[----:B-1----:R-:W-:Y:S01]  /*6620*/  HFMA2 R0, -RZ, RZ, 0, 5.9604644775390625e-08 ;  /* 0x00000001ff007431 */ /* 0x002fe200000001ff */
[----:B------:R-:W1:Y:S01]  /*6630*/  LDCU.64 UR8, c[0x0][0x358] ;  /* 0x00006b00ff0877ac */ /* 0x000e620008000a00 */
[----:B------:R-:W-:Y:S03]  /*6640*/  IMAD.MOV.U32 R88, RZ, RZ, 0x1 ;  /* 0x00000001ff587424 */ /* 0x000fe600078e00ff */
[----:B------:R-:W-:Y:S05]  /*6650*/  PLOP3.LUT P0, PT, PT, PT, UP2, 0x80, 0x8 ;  /* 0x000000000008781c */ /* 0x000fea0003f0f028 */
[----:B------:R-:W2:Y:S01]  /*6660*/  @UP2 LDCU.64 UR4, c[0x0][0x888] ;  /* 0x00011100ff0427ac */ /* 0x000ea20008000a00 */
[----:B------:R-:W-:Y:S07]  /*6670*/  @UP2 UIMAD UR6, UR45, UR24, URZ ;  /* 0x000000182d0622a4 */ /* 0x000fee000f8e02ff */
[----:B------:R-:W-:Y:S01]  /*6680*/  @!P0 PRMT R88, R0, 0x7610, R88 ;  /* 0x0000761000588816 */ /* 0x000fe20000000058 */
[----:B--2---:R-:W-:Y:S06]  /*6690*/  @UP2 UIMAD.WIDE UR4, UR6, 0x4, UR4 ;  /* 0x00000004060428a5 */ /* 0x004fec000f8e0204 */
[----:B------:R-:W-:Y:S01]  /*66a0*/  IMAD.U32 R14, RZ, RZ, UR4 ;  /* 0x00000004ff0e7e24 */ /* 0x000fe2000f8e00ff */
[----:B------:R-:W-:Y:S04]  /*66b0*/  MOV R15, UR5 ;  /* 0x00000005000f7c02 */ /* 0x000fe80008000f00 */
[----:B------:R-:W2:Y:S01]  /*66c0*/  @!UP2 LDCU UR4, c[0x0][0x880] ;  /* 0x00011000ff04a7ac */ /* 0x000ea20008000800 */
[----:B-1---5:R4:W5:Y:S02]  /*66d0*/  @P0 LDG.E R39, desc[UR8][R14.64] ;  /* 0x000000080e270981 */ /* 0x022964000c1e1900 */
[----:B--2-4-:R-:W-:Y:S07]  /*66e0*/  @!P0 IMAD.U32 R39, RZ, RZ, UR4 ;  /* 0x00000004ff278e24 */ /* 0x014fee000f8e00ff */
.L_x_122:
[----:B-----5:R-:W-:Y:S01]  /*66f0*/  @!P2 FSETP.EQ.AND P0, PT, R39, RZ, PT ;  /* 0x000000ff2700a20b */ /* 0x020fe20003f02000 */
[----:B------:R-:W-:Y:S01]  /*6700*/  @!UPT UIADD3 URZ, UPT, UPT, URZ, URZ, URZ ;  /* 0x000000fffffff290 */ /* 0x000fe2000fffe0ff */
[----:B------:R-:W-:Y:S11]  /*6710*/  @!P2 BRA `(.L_x_123) ;  /* 0x000000000014a947 */ /* 0x000ff60003800000 */
[----:B------:R-:W-:Y:S02]  /*6720*/  LOP3.LUT P2, RZ, R88, 0xff, RZ, 0xc0, !PT ;  /* 0x000000ff58ff7812 */ /* 0x000fe4000784c0ff */
[----:B------:R-:W-:Y:S04]  /*6730*/  PLOP3.LUT P0, PT, PT, PT, UP2, 0x80, 0x8 ;  /* 0x000000000008781c */ /* 0x000fe80003f0f028 */
[----:B------:R-:W-:Y:S07]  /*6740*/  PLOP3.LUT P0, PT, P0, PT, PT, 0x8, 0x80 ;  /* 0x000000000080781c */ /* 0x000fee000070e170 */
[----:B------:R-:W-:Y:S11]  /*6750*/  @P2 FSETP.EQ.AND P0, PT, R39, RZ, PT ;  /* 0x000000ff2700220b */ /* 0x000ff60003f02000 */
[----:B------:R-:W-:Y:S02]  /*6760*/  @!UPT UIADD3 URZ, UPT, UPT, URZ, URZ, URZ ;  /* 0x000000fffffff290 */ /* 0x000fe4000fffe0ff */
.L_x_123:
[----:B------:R-:W2:Y:S01]  /*6770*/  SYNCS.PHASECHK.TRANS64.TRYWAIT P2, [UR19+0x368], R3 ;  /* 0x00036803ff0075a7 */ /* 0x000ea20008041113 */
[----:B------:R-:W-:Y:S04]  /*6780*/  @P1 SHF.R.U32.HI R4, RZ, 0x10, R5 ;  /* 0x00000010ff041819 */ /* 0x000fe80000011605 */
[----:B------:R-:W-:Y:S02]  /*6790*/  @P1 R2UR UR45, R4 ;  /* 0x00000000042d12ca */ /* 0x000fe400000e0000 */
[----:B------:R-:W-:Y:S01]  /*67a0*/  ELECT P1, URZ, PT ;  /* 0x0000000000ff782f */ /* 0x000fe20003820000 */
[----:B------:R-:W-:Y:S01]  /*67b0*/  @!UPT UIADD3 URZ, UPT, UPT, URZ, URZ, URZ ;  /* 0x000000fffffff290 */ /* 0x000fe2000fffe0ff */
[----:B--2---:R-:W-:Y:S11]  /*67c0*/  @!P2 BRA `(.L_x_124) ;  /* 0x0000003800a0a947 */ /* 0x004ff60003800000 */
.L_x_272:
[----:B------:R-:W-:Y:S02]  /*67d0*/  PLOP3.LUT P1, PT, P0, P1, PT, 0xf2, 0x2f ;  /* 0x00000000002f781c */ /* 0x000fe40000723e72 */
[----:B------:R-:W-:Y:S02]  /*67e0*/  R2UR UR40, R90 ;  /* 0x000000005a2872ca */ /* 0x000fe400000e0000 */
[----:B------:R-:W-:Y:S02]  /*67f0*/  R2UR UR37, R91 ;  /* 0x000000005b2572ca */ /* 0x000fe400000e0000 */
[----:B------:R-:W-:Y:S02]  /*6800*/  LOP3.LUT R10, R10, 0x1, RZ, 0x3c, !PT ;  /* 0x000000010a0a7812 */ /* 0x000fe400078e3cff */
[----:B------:R-:W-:Y:S05]  /*6810*/  LOP3.LUT R8, R8, 0x1, RZ, 0x3c, !PT ;  /* 0x0000000108087812 */ /* 0x000fea00078e3cff */
[----:B------:R-:W-:Y:S01]  /*6820*/  VOTEU.ALL UP0, P1 ;  /* 0x0000000000ff7886 */ /* 0x000fe20000800000 */
[----:B-1----:R-:W-:Y:S04]  /*6830*/  @!P1 IADD3 R3, P0, PT, R12, 0x580, RZ ;  /* 0x000005800c039810 */ /* 0x002fe80007f1e0ff */
[----:B------:R-:W1:Y:S01]  /*6840*/  @!UP0 LDCU.128 UR20, c[0x0][0x980] ;  /* 0x00013000ff1487ac */ /* 0x000e620008000c00 */
[----:B------:R-:W-:Y:S01]  /*6850*/  @!P1 IMAD.X R0, RZ, RZ, R13, P0 ;  /* 0x000000ffff009224 */ /* 0x000fe200000e060d */
[----:B------:R-:W2:Y:S01]  /*6860*/  @!UP0 LDCU.64 UR6, c[0x0][0x990] ;  /* 0x00013200ff0687ac */ /* 0x000ea20008000a00 */
[----:B------:R-:W-:Y:S02]  /*6870*/  @!UP0 USHF.L.U32 UR11, UR44, 0x6, URZ ;  /* 0x000000062c0b8899 */ /* 0x000fe400080006ff */
[----:B------:R-:W-:Y:S02]  /*6880*/  @!UP0 USHF.L.U32 UR10, UR46, 0x6, URZ ;  /* 0x000000062e0a8899 */ /* 0x000fe400080006ff */
[----:B-1----:R-:W-:Y:S02]  /*6890*/  UIMAD.WIDE.U32 UR4, UR11, UR21, URZ ;  /* 0x000000150b0472a5 */ /* 0x002fe4000f8e00ff */
[----:B------:R-:W-:Y:S02]  /*68a0*/  @!UP0 UISETP.NE.AND UP1, UPT, UR20, 0x1, UPT ;  /* 0x000000011400888c */ /* 0x000fe4000bf25270 */
[----:B------:R-:W-:Y:S02]  /*68b0*/  @!UP0 UIADD3 UR8, UPT, UPT, UR19, 0x400, URZ ;  /* 0x0000040013088890 */ /* 0x000fe4000fffe0ff */
[----:B------:R-:W-:Y:S02]  /*68c0*/  @!UP0 UIADD3 UR9, UPT, UPT, UR19, 0x360, URZ ;  /* 0x0000036013098890 */ /* 0x000fe4000fffe0ff */
[----:B------:R-:W-:Y:S02]  /*68d0*/  UIADD3 UR46, UPT, UPT, UR14, UR40, URZ ;  /* 0x000000280e2e7290 */ /* 0x000fe4000fffe0ff */
[----:B------:R-:W-:Y:S01]  /*68e0*/  UIADD3 UR44, UPT, UPT, UR15, UR37, URZ ;  /* 0x000000250f2c7290 */ /* 0x000fe2000fffe0ff */
[----:B------:R-:W-:Y:S02]  /*68f0*/  @!UP0 UMOV UR4, UR5 ;  /* 0x0000000500048c82 */ /* 0x000fe40008000000 */
[----:B------:R-:W-:Y:S04]  /*6900*/  @!UP0 USHF.R.U32.HI UR4, URZ, UR22, UR4 ;  /* 0x00000016ff048299 */ /* 0x000fe80008011604 */
[----:B------:R-:W-:Y:S02]  /*6910*/  @!UP0 USEL UR12, UR11, UR4, !UP1 ;  /* 0x000000040b0c8287 */ /* 0x000fe4000c800000 */
[----:B------:R-:W-:Y:S02]  /*6920*/  @!UP0 UISETP.NE.AND UP1, UPT, UR23, 0x1, UPT ;  /* 0x000000011700888c */ /* 0x000fe4000bf25270 */
[----:B--2---:R-:W-:Y:S02]  /*6930*/  UIMAD.WIDE.U32 UR4, UR12, UR6, URZ ;  /* 0x000000060c0472a5 */ /* 0x004fe4000f8e00ff */
[----:B------:R-:W-:Y:S04]  /*6940*/  @!UP0 UPRMT UR6, URZ, 0x40, URZ ;  /* 0x00000040ff068896 */ /* 0x000fe800080000ff */
[----:B------:R-:W-:Y:S01]  /*6950*/  @!UP0 UPRMT UR6, UR6, 0x5410, URZ ;  /* 0x0000541006068896 */ /* 0x000fe200080000ff */
[----:B------:R-:W-:Y:S02]  /*6960*/  @!UP0 UMOV UR4, UR5 ;  /* 0x0000000500048c82 */ /* 0x000fe40008000000 */
[----:B------:R-:W-:Y:S04]  /*6970*/  @!UP0 USHF.R.U32.HI UR4, URZ, UR7, UR4 ;  /* 0x00000007ff048299 */ /* 0x000fe80008011604 */
[----:B------:R-:W-:Y:S02]  /*6980*/  @!UP0 USEL UR13, UR12, UR4, !UP1 ;  /* 0x000000040c0d8287 */ /* 0x000fe4000c800000 */
[----:B------:R-:W-:Y:S02]  /*6990*/  @!UP0 UIADD3 UR4, UPT, UPT, -UR12, URZ, URZ ;  /* 0x000000ff0c048290 */ /* 0x000fe4000fffe1ff */
[----:B------:R-:W-:Y:S02]  /*69a0*/  @!UP0 UIADD3 UR5, UPT, UPT, -UR13, URZ, URZ ;  /* 0x000000ff0d058290 */ /* 0x000fe4000fffe1ff */
[----:B------:R-:W-:Y:S02]  /*69b0*/  @!UP0 UIMAD UR11, UR20, UR4, UR11 ;  /* 0x00000004140b82a4 */ /* 0x000fe4000f8e020b */
[----:B------:R-:W-:Y:S01]  /*69c0*/  @!UP0 UIMAD UR12, UR23, UR5, UR12 ;  /* 0x00000005170c82a4 */ /* 0x000fe2000f8e020c */
[----:B------:R-:W-:Y:S01]  /*69d0*/  @!P1 R2UR UR4, R0 ;  /* 0x00000000000492ca */ /* 0x000fe200000e0000 */
[----:B------:R-:W-:Y:S01]  /*69e0*/  VOTEU.ALL UP0, P1 ;  /* 0x0000000000ff7886 */ /* 0x000fe20000800000 */
[----:B------:R-:W-:Y:S01]  /*69f0*/  @!P1 R2UR UR5, R3 ;  /* 0x00000000030592ca */ /* 0x000fe200000e0000 */
[----:B------:R-:W-:Y:S10]  /*6a00*/  UPLOP3.LUT UP1, UPT, UPT, UPT, UPT, 0x80, 0x8 ;  /* 0x000000000008789c */ /* 0x000ff40003f2f070 */
[----:B------:R-:W-:Y:S02]  /*6a10*/  IMAD.U32 R5, RZ, RZ, UR4 ;  /* 0x00000004ff057e24 */ /* 0x000fe4000f8e00ff */
[----:B------:R-:W-:Y:S03]  /*6a20*/  IMAD.U32 R4, RZ, RZ, UR5 ;  /* 0x00000005ff047e24 */ /* 0x000fe6000f8e00ff */
[----:B------:R-:W-:Y:S02]  /*6a30*/  @!P1 R2UR UR5, R5 ;  /* 0x00000000050592ca */ /* 0x000fe400000e0000 */
[----:B------:R-:W-:Y:S11]  /*6a40*/  @!P1 R2UR UR4, R4 ;  /* 0x00000000040492ca */ /* 0x000ff600000e0000 */
[----:B------:R-:W-:Y:S02]  /*6a50*/  @!UPT UIADD3 URZ, UPT, UPT, URZ, URZ, URZ ;  /* 0x000000fffffff290 */ /* 0x000fe4000fffe0ff */
[----:B------:R1:W-:Y:S01]  /*6a60*/  @!UP0 UTMALDG.4D.IM2COL [UR8], [UR4], UR6 ;  /* 0x00000008040083b4 */ /* 0x0003e20008058006 */
[----:B------:R1:W-:Y:S01]  /*6a70*/  @!P1 SYNCS.ARRIVE.TRANS64.RED.A0TR RZ, [UR19+0x360], R2 ;  /* 0x00036002ffff99a7 */ /* 0x0003e20008300413 */
[----:B------:R-:W-:Y:S01]  /*6a80*/  SYNCS.ARRIVE.TRANS64.RED.A1T0 RZ, [UR34], RZ ;  /* 0x000000ffffff79a7 */ /* 0x000fe20008100422 */
[----:B------:R-:W-:Y:S05]  /*6a90*/  BRA.U UP3, `(.L_x_125) ;  /* 0xfffffff503547547 */ /* 0x000fea000b83ffff */
[----:B------:R-:W-:Y:S07]  /*6aa0*/  MOV R0, UR19 ;  /* 0x0000001300007c02 */ /* 0x000fee0008000f00 */
.L_x_126:
[----:B--2---:R-:W-:-:S04]  /*6ab0*/  SHF.L.U32 R3, R10, 0x1f, RZ ;  /* 0x0000001f0a037819 */ /* 0x004fc800000006ff */
[----:B------:R2:W4:Y:S03]  /*6ac0*/  SYNCS.PHASECHK.TRANS64.TRYWAIT P0, [R0+URZ+0x368], R3 ;  /* 0x00036803000075a7 */ /* 0x00052600080011ff */
[----:B----4-:R-:W-:Y:S05]  /*6ad0*/  @!P0 NANOSLEEP.SYNCS 0x989680 ;  /* 0x009896800000895d */ /* 0x010fea0003900000 */
[----:B------:R-:W4:Y:S02]  /*6ae0*/  @!P0 SYNCS.PHASECHK.TRANS64 P0, [R0+URZ+0x368], R3 ;  /* 0x00036803000085a7 */ /* 0x000f2400080010ff */
[----:B-1-34-:R-:W-:Y:S05]  /*6af0*/  @P0 EXIT ;  /* 0x000000000000094d */ /* 0x01afea0003800000 */
[----:B------:R-:W-:Y:S05]  /*6b00*/  BRA `(.L_x_126) ;  /* 0xfffffffc00e87947 */ /* 0x000fea000383ffff */
.L_x_117:
[----:B------:R-:W-:-:S06]  /*6b10*/  UISETP.GE.AND UP0, UPT, UR18, 0x4, UPT ;  /* 0x000000041200788c */ /* 0x000fcc000bf06270 */
[----:B------:R-:W-:-:S13]  /*6b20*/  PLOP3.LUT P0, PT, PT, PT, UP0, 0x80, 0x8 ;  /* 0x000000000008781c */ /* 0x000fda0003f0f008 */
[----:B-1----:R-:W-:Y:S05]  /*6b30*/  @!P0 EXIT ;  /* 0x000000000000894d */ /* 0x002fea0003800000 */
[----:B------:R-:W1:Y:S08]  /*6b40*/  S2UR UR4, SR_CgaCtaId ;  /* 0x00000000000479c3 */ /* 0x000e700000008800 */
[----:B------:R-:W-:Y:S01]  /*6b50*/  BAR.SYNC.DEFER_BLOCKING 0x6, 0xa0 ;  /* 0x0182800000007b1d */ /* 0x000fe20000010000 */
[C---:B------:R-:W-:Y:S01]  /*6b60*/  IMAD.SHL.U32 R6, R78.reuse, 0x40, RZ ;  /* 0x000000404e067824 */ /* 0x040fe200078e00ff */
[----:B------:R-:W-:Y:S01]  /*6b70*/  CS2R R84, SRZ ;  /* 0x0000000000547805 */ /* 0x000fe2000001ff00 */
[----:B------:R-:W-:-:S02]  /*6b80*/  IMAD.SHL.U32 R3, R78, 0x2, RZ ;  /* 0x000000024e037824 */ /* 0x000fc400078e00ff */
[----:B------:R-:W-:Y:S01]  /*6b90*/  IMAD.SHL.U32 R87, R78, 0x20, RZ ;  /* 0x000000204e577824 */ /* 0x000fe200078e00ff */
[----:B------:R-:W-:Y:S01]  /*6ba0*/  UMOV UR43, 0x400 ;  /* 0x00000400002b7882 */ /* 0x000fe20000000000 */
[----:B------:R-:W-:Y:S01]  /*6bb0*/  LOP3.LUT R4, R6, 0x180, RZ, 0xc0, !PT ;  /* 0x0000018006047812 */ /* 0x000fe200078ec0ff */
[----:B------:R-:W2:Y:S01]  /*6bc0*/  LDC.64 R74, c[0x0][0x888] ;  /* 0x00022200ff4a7b82 */ /* 0x000ea20000000a00 */
[C---:B------:R-:W-:Y:S01]  /*6bd0*/  IMAD.SHL.U32 R5, R78.reuse, 0x10, RZ ;  /* 0x000000104e057824 */ /* 0x040fe200078e00ff */
[----:B------:R-:W-:Y:S01]  /*6be0*/  LOP3.LUT R87, R87, 0xc00, RZ, 0xc0, !PT ;  /* 0x00000c0057577812 */ /* 0x000fe200078ec0ff */
[----:B------:R-:W-:Y:S01]  /*6bf0*/  IMAD.U32 R37, R78, 0x10000, RZ ;  /* 0x000100004e257824 */ /* 0x000fe200078e00ff */
[----:B------:R-:W-:Y:S01]  /*6c00*/  LOP3.LUT R3, R4, 0x20, R3, 0xf8, !PT ;  /* 0x0000002004037812 */ /* 0x000fe200078ef803 */
[----:B------:R-:W-:Y:S01]  /*6c10*/  IMAD.SHL.U32 R4, R78, 0x8, RZ ;  /* 0x000000084e047824 */ /* 0x000fe200078e00ff */
[----:B------:R-:W-:Y:S01]  /*6c20*/  LOP3.LUT R87, R87, 0x40, R6, 0xf8, !PT ;  /* 0x0000004057577812 */ /* 0x000fe200078ef806 */
[----:B------:R-:W-:Y:S01]  /*6c30*/  IMAD.MOV.U32 R36, RZ, RZ, RZ ;  /* 0x000000ffff247224 */ /* 0x000fe200078e00ff */
[----:B------:R-:W3:Y:S01]  /*6c40*/  LDC.64 R76, c[0x0][0x890] ;  /* 0x00022400ff4c7b82 */ /* 0x000ee20000000a00 */
[----:B------:R-:W-:Y:S01]  /*6c50*/  LOP3.LUT R5, R5, 0x20, RZ, 0xc0, !PT ;  /* 0x0000002005057812 */ /* 0x000fe200078ec0ff */
[----:B------:R-:W-:Y:S01]  /*6c60*/  IMAD.MOV.U32 R79, RZ, RZ, RZ ;  /* 0x000000ffff4f7224 */ /* 0x000fe200078e00ff */
[----:B------:R-:W-:Y:S01]  /*6c70*/  LOP3.LUT R4, R3, 0x30, R4, 0x78, !PT ;  /* 0x0000003003047812 */ /* 0x000fe200078e7804 */
[----:B------:R-:W4:Y:S01]  /*6c80*/  LDCU UR53, c[0x0][0x370] ;  /* 0x00006e00ff3577ac */ /* 0x000f220008000800 */
[----:B------:R-:W-:-:S02]  /*6c90*/  LOP3.LUT R87, R87, 0x200, R6, 0xf8, !PT ;  /* 0x0000020057577812 */ /* 0x000fc400078ef806 */
[----:B------:R-:W-:Y:S01]  /*6ca0*/  LOP3.LUT R37, R37, 0x600000, RZ, 0xc0, !PT ;  /* 0x0060000025257812 */ /* 0x000fe200078ec0ff */
[----:B-1----:R-:W-:Y:S01]  /*6cb0*/  ULEA UR43, UR4, UR43, 0x18 ;  /* 0x0000002b042b7291 */ /* 0x002fe2000f8ec0ff */
[----:B------:R-:W1:Y:S01]  /*6cc0*/  LDC.64 R72, c[0x0][0x8b0] ;  /* 0x00022c00ff487b82 */ /* 0x000e620000000a00 */
[----:B------:R-:W-:Y:S01]  /*6cd0*/  LOP3.LUT R87, R87, R4, RZ, 0xfc, !PT ;  /* 0x0000000457577212 */ /* 0x000fe200078efcff */
[----:B------:R-:W1:Y:S01]  /*6ce0*/  LDCU UR42, c[0x0][0xb0c] ;  /* 0x00016180ff2a77ac */ /* 0x000e620008000800 */
[----:B------:R-:W-:-:S03]  /*6cf0*/  UIADD3 UR4, UPT, UPT, UR43, 0x1400, URZ ;  /* 0x000014002b047890 */ /* 0x000fc6000fffe0ff */
[----:B------:R-:W-:Y:S02]  /*6d00*/  VIADD R86, R87, UR43 ;  /* 0x0000002b57567c36 */ /* 0x000fe40008000000 */
[----:B------:R-:W4:Y:S01]  /*6d10*/  LDS R2, [UR43+0x3d0] ;  /* 0x0003d02bff027984 */ /* 0x000f220008000800 */
[----:B------:R-:W1:Y:S01]  /*6d20*/  LDC.64 R70, c[0x0][0x8a8] ;  /* 0x00022a00ff467b82 */ /* 0x000e620000000a00 */
[----:B------:R-:W1:Y:S01]  /*6d30*/  LDCU UR38, c[0x0][0xb30] ;  /* 0x00016600ff2677ac */ /* 0x000e620008000800 */
[----:B------:R-:W-:Y:S01]  /*6d40*/  IADD3 R86, PT, PT, -R5, 0x400, R86 ;  /* 0x0000040005567810 */ /* 0x000fe20007ffe156 */
[----:B------:R-:W-:Y:S01]  /*6d50*/  IMAD.U32 R93, RZ, RZ, UR4 ;  /* 0x00000004ff5d7e24 */ /* 0x000fe2000f8e00ff */
[----:B------:R-:W1:Y:S01]  /*6d60*/  LDCU.64 UR60, c[0x0][0x888] ;  /* 0x00011100ff3c77ac */ /* 0x000e620008000a00 */
[----:B------:R-:W1:Y:S01]  /*6d70*/  LDCU.64 UR40, c[0x0][0xb28] ;  /* 0x00016500ff2877ac */ /* 0x000e620008000a00 */
[----:B------:R-:W1:Y:S01]  /*6d80*/  LDCU.64 UR62, c[0x0][0xa90] ;  /* 0x00015200ff3e77ac */ /* 0x000e620008000a00 */
[----:B------:R-:W1:Y:S01]  /*6d90*/  LDCU.128 UR48, c[0x0][0xb10] ;  /* 0x00016200ff3077ac */ /* 0x000e620008000c00 */
[----:B------:R-:W1:Y:S01]  /*6da0*/  LDCU.128 UR56, c[0x0][0xa80] ;  /* 0x00015000ff3877ac */ /* 0x000e620008000c00 */
[----:B------:R-:W1:Y:S01]  /*6db0*/  LDCU UR52, c[0x0][0x374] ;  /* 0x00006e80ff3477ac */ /* 0x000e620008000800 */
[----:B------:R-:W-:Y:S01]  /*6dc0*/  UIADD3 UR55, UPT, UPT, UR43, 0x400, URZ ;  /* 0x000004002b377890 */ /* 0x000fe2000fffe0ff */
[C---:B----4-:R-:W-:Y:S01]  /*6dd0*/  VIADD R3, R2.reuse, 0x40 ;  /* 0x0000004002037836 */ /* 0x050fe20000000000 */
[----:B------:R-:W-:-:S04]  /*6de0*/  LOP3.LUT R2, R2, 0xffff, RZ, 0xc0, !PT ;  /* 0x0000ffff02027812 */ /* 0x000fc800078ec0ff */
[----:B------:R-:W-:-:S05]  /*6df0*/  LOP3.LUT R3, R3, 0xffff, RZ, 0xc0, !PT ;  /* 0x0000ffff03037812 */ /* 0x000fca00078ec0ff */
[----:B-123--:R4:W-:Y:S02]  /*6e00*/  STL.64 [R1], R2 ;  /* 0x0000000201007387 */ /* 0x00e9e40000100a00 */
.L_x_144:
[----:B----4-:R-:W-:Y:S04]  /*6e10*/  SHF.L.U32 R3, R84, 0x1f, RZ ;  /* 0x0000001f54037819 */ /* 0x010fe800000006ff */
[----:B-1----:R-:W1:Y:S02]  /*6e20*/  SYNCS.PHASECHK.TRANS64.TRYWAIT P0, [UR43+0x380], R3 ;  /* 0x00038003ff0075a7 */ /* 0x002e64000800112b */
[----:B-1----:R-:W-:Y:S05]  /*6e30*/  @!P0 BRA `(.L_x_127) ;  /* 0x00000034001c8947 */ /* 0x002fea0003800000 */
.L_x_274:
[----:B------:R-:W2:Y:S01]  /*6e40*/  LDS.128 R4, [UR43+0x3c0] ;  /* 0x0003c02bff047984 */ /* 0x000ea20008000c00 */
[----:B------:R-:W-:Y:S01]  /*6e50*/  UIADD3 UR4, UPT, UPT, UR43, 0x388, URZ ;  /* 0x000003882b047890 */ /* 0x000fe2000fffe0ff */
[----:B------:R-:W-:Y:S01]  /*6e60*/  IMAD R2, R36, 0x4, R1 ;  /* 0x0000000424027824 */ /* 0x000fe200078e0201 */
[----:B------:R-:W-:Y:S01]  /*6e70*/  UISETP.GE.AND UP0, UPT, UR39, 0x1, UPT ;  /* 0x000000012700788c */ /* 0x000fe2000bf06270 */
[----:B------:R-:W-:Y:S01]  /*6e80*/  @!PT LDS RZ, [RZ] ;  /* 0x00000000fffff984 */ /* 0x000fe20000000800 */
[----:B------:R-:W-:Y:S01]  /*6e90*/  @!PT LDS RZ, [RZ] ;  /* 0x00000000fffff984 */ /* 0x000fe20000000800 */
[----:B------:R-:W-:Y:S01]  /*6ea0*/  @!PT LDS RZ, [RZ] ;  /* 0x00000000fffff984 */ /* 0x000fe20000000800 */
[----:B------:R-:W-:Y:S01]  /*6eb0*/  @!PT LDS RZ, [RZ] ;  /* 0x00000000fffff984 */ /* 0x000fe20000000800 */
[----:B------:R3:W-:Y:S06]  /*6ec0*/  MEMBAR.ALL.CTA ;  /* 0x0000000000007992 */ /* 0x0007ec0000008000 */
[----:B---3--:R-:W3:Y:S01]  /*6ed0*/  FENCE.VIEW.ASYNC.S ;  /* 0x00000000000073c6 */ /* 0x008ee20000000000 */
[----:B------:R-:W-:Y:S09]  /*6ee0*/  UPRMT UR4, URZ, 0x654, UR4 ;  /* 0x00000654ff047896 */ /* 0x000ff20008000004 */
[----:B---3--:R-:W-:Y:S01]  /*6ef0*/  SYNCS.ARRIVE.TRANS64.RED.A1T0 RZ, [UR4], RZ ;  /* 0x000000ffffff79a7 */ /* 0x008fe20008100404 */
[----:B------:R-:W5:Y:S01]  /*6f00*/  LDL R2, [R2] ;  /* 0x0000000002027983 */ /* 0x000f620000100800 */
[----:B--2---:R-:W-:Y:S11]  /*6f10*/  LOP3.LUT P0, RZ, R6, 0x1, RZ, 0xc0, !PT ;  /* 0x0000000106ff7812 */ /* 0x004ff6000780c0ff */
[----:B------:R-:W-:Y:S02]  /*6f20*/  @!UPT UIADD3 URZ, UPT, UPT, URZ, URZ, URZ ;  /* 0x000000fffffff290 */ /* 0x000fe4000fffe0ff */
[----:B------:R-:W-:Y:S01]  /*6f30*/  VOTEU.ANY UP1, P0 ;  /* 0x0000000000ff7886 */ /* 0x000fe20000020100 */
[----:B------:R-:W-:Y:S01]  /*6f40*/  PLOP3.LUT P0, PT, PT, PT, UP1, 0x80, 0x8 ;  /* 0x000000000008781c */ /* 0x000fe20003f0f018 */
[----:B------:R-:W-:Y:S11]  /*6f50*/  UP2UR UR47, UPR, URZ, 0x2 ;  /* 0x00000002ff2f7883 */ /* 0x000ff60008000000 */
[----:B------:R-:W-:Y:S01]  /*6f60*/  @!UPT UIADD3 URZ, UPT, UPT, URZ, URZ, URZ ;  /* 0x000000fffffff290 */ /* 0x000fe2000fffe0ff */
[----:B-1----:R-:W-:Y:S02]  /*6f70*/  @P0 MOV R3, R4 ;  /* 0x0000000400030202 */ /* 0x002fe40000000f00 */
[----:B------:R-:W-:Y:S02]  /*6f80*/  @P0 LOP3.LUT R0, R5, 0xffff, RZ, 0xc0, !PT ;  /* 0x0000ffff05000812 */ /* 0x000fe400078ec0ff */
[----:B------:R-:W-:Y:S02]  /*6f90*/  @P0 R2UR UR5, R3 ;  /* 0x00000000030502ca */ /* 0x000fe400000e0000 */
[----:B------:R-:W-:Y:S11]  /*6fa0*/  @P0 R2UR UR4, R0 ;  /* 0x00000000000402ca */ /* 0x000ff600000e0000 */
[----:B------:R-:W-:Y:S02]  /*6fb0*/  @UP1 UMOV UR37, UR5 ;  /* 0x0000000500251c82 */ /* 0x000fe40008000000 */
[----:B------:R-:W-:Y:S01]  /*6fc0*/  @UP1 UMOV UR36, UR4 ;  /* 0x0000000400241c82 */ /* 0x000fe20008000000 */
[----:B------:R-:W-:Y:S05]  /*6fd0*/  BRA.U !UP0, `(.L_x_128) ;  /* 0x0000000108cc7547 */ /* 0x000fea000b800000 */
[----:B------:R-:W1:Y:S01]  /*6fe0*/  LDCU UR9, c[0x0][0xb20] ;  /* 0x00016400ff0977ac */ /* 0x000e620008000800 */
[----:B------:R-:W-:Y:S02]  /*6ff0*/  UIMAD.WIDE.U32 UR4, UR52, UR51, URZ ;  /* 0x00000033340472a5 */ /* 0x000fe4000f8e00ff */
[----:B------:R-:W-:Y:S02]  /*7000*/  UIMAD.WIDE.U32 UR6, UR53, UR48, URZ ;  /* 0x00000030350672a5 */ /* 0x000fe4000f8e00ff */
[----:B------:R-:W-:Y:S02]  /*7010*/  UIMAD.WIDE.U32 UR10, UR36, UR51, URZ ;  /* 0x00000033240a72a5 */ /* 0x000fe4000f8e00ff */
[----:B------:R-:W-:Y:S02]  /*7020*/  UISETP.NE.AND UP0, UPT, UR50, 0x1, UPT ;  /* 0x000000013200788c */ /* 0x000fe4000bf05270 */
[----:B------:R-:W-:Y:S02]  /*7030*/  UISETP.NE.AND UP1, UPT, UR42, 0x1, UPT ;  /* 0x000000012a00788c */ /* 0x000fe4000bf25270 */
[----:B------:R-:W-:Y:S02]  /*7040*/  UISETP.NE.AND UP2, UPT, UR39, 0x1, UPT ;  /* 0x000000012700788c */ /* 0x000fe4000bf45270 */
[----:B------:R-:W-:Y:S01]  /*7050*/  UIMAD.WIDE.U32 UR12, UR37, UR48, URZ ;  /* 0x00000030250c72a5 */ /* 0x000fe2000f8e00ff */
[----:B------:R-:W-:Y:S01]  /*7060*/  UMOV UR4, UR5 ;  /* 0x0000000500047c82 */ /* 0x000fe20008000000 */
[----:B------:R-:W-:Y:S01]  /*7070*/  UMOV UR6, UR11 ;  /* 0x0000000b00067c82 */ /* 0x000fe20008000000 */
[----:B-1----:R-:W-:Y:S03]  /*7080*/  USHF.R.U32.HI UR8, URZ, UR9, UR4 ;  /* 0x00000009ff087299 */ /* 0x002fe60008011604 */
[----:B------:R-:W-:Y:S02]  /*7090*/  UMOV UR4, UR7 ;  /* 0x0000000700047c82 */ /* 0x000fe40008000000 */
[----:B------:R-:W-:Y:S02]  /*70a0*/  USHF.R.U32.HI UR5, URZ, UR49, UR4 ;  /* 0x00000031ff057299 */ /* 0x000fe40008011604 */
[----:B------:R-:W-:Y:S02]  /*70b0*/  USEL UR4, UR52, UR8, !UP0 ;  /* 0x0000000834047287 */ /* 0x000fe4000c000000 */
[----:B------:R-:W-:Y:S02]  /*70c0*/  USHF.R.U32.HI UR8, URZ, UR9, UR6 ;  /* 0x00000009ff087299 */ /* 0x000fe40008011606 */
[----:B------:R-:W-:Y:S02]  /*70d0*/  UIMAD.WIDE.U32 UR6, UR4, UR40, URZ ;  /* 0x00000028040672a5 */ /* 0x000fe4000f8e00ff */
[----:B------:R-:W-:Y:S02]  /*70e0*/  USEL UR9, UR53, UR5, !UP1 ;  /* 0x0000000535097287 */ /* 0x000fe4000c800000 */
[----:B------:R-:W-:Y:S02]  /*70f0*/  USEL UR8, UR36, UR8, !UP0 ;  /* 0x0000000824087287 */ /* 0x000fe4000c000000 */
[----:B------:R-:W-:Y:S01]  /*7100*/  UIMAD.WIDE.U32 UR10, UR9, UR40, URZ ;  /* 0x00000028090a72a5 */ /* 0x000fe2000f8e00ff */
[----:B------:R-:W-:Y:S01]  /*7110*/  UMOV UR6, UR7 ;  /* 0x0000000700067c82 */ /* 0x000fe20008000000 */
[----:B------:R-:W-:Y:S01]  /*7120*/  UMOV UR5, UR13 ;  /* 0x0000000d00057c82 */ /* 0x000fe20008000000 */
[----:B------:R-:W-:Y:S02]  /*7130*/  @UP2 USHF.R.U32.HI UR4, URZ, UR41, UR6 ;  /* 0x00000029ff042299 */ /* 0x000fe40008011606 */
[----:B------:R-:W-:Y:S02]  /*7140*/  USHF.R.U32.HI UR5, URZ, UR49, UR5 ;  /* 0x00000031ff057299 */ /* 0x000fe40008011605 */
[----:B------:R-:W-:Y:S02]  /*7150*/  UIMAD UR4, UR39, UR4, URZ ;  /* 0x00000004270472a4 */ /* 0x000fe4000f8e02ff */
[----:B------:R-:W-:Y:S02]  /*7160*/  USEL UR5, UR37, UR5, !UP1 ;  /* 0x0000000525057287 */ /* 0x000fe4000c800000 */
[----:B------:R-:W-:Y:S01]  /*7170*/  UISETP.GE.AND UP0, UPT, UR8, UR4, UPT ;  /* 0x000000040800728c */ /* 0x000fe2000bf06270 */
[----:B------:R-:W-:Y:S01]  /*7180*/  UMOV UR6, UR11 ;  /* 0x0000000b00067c82 */ /* 0x000fe20008000000 */
[----:B------:R-:W-:Y:S02]  /*7190*/  UIMAD.WIDE.U32 UR10, UR8, UR40, URZ ;  /* 0x00000028080a72a5 */ /* 0x000fe4000f8e00ff */
[----:B------:R-:W-:Y:S04]  /*71a0*/  @UP2 USHF.R.U32.HI UR9, URZ, UR41, UR6 ;  /* 0x00000029ff092299 */ /* 0x000fe80008011606 */
[----:B------:R-:W-:Y:S01]  /*71b0*/  UIMAD UR6, UR39, UR9, URZ ;  /* 0x00000009270672a4 */ /* 0x000fe2000f8e02ff */
[----:B------:R-:W-:Y:S03]  /*71c0*/  UMOV UR4, UR11 ;  /* 0x0000000b00047c82 */ /* 0x000fe60008000000 */
[----:B------:R-:W-:Y:S02]  /*71d0*/  UISETP.GE.OR UP0, UPT, UR5, UR6, UP0 ;  /* 0x000000060500728c */ /* 0x000fe40008706670 */
[----:B------:R-:W-:Y:S02]  /*71e0*/  USHF.R.U32.HI UR4, URZ, UR41, UR4 ;  /* 0x00000029ff047299 */ /* 0x000fe40008011604 */
[----:B------:R-:W-:Y:S02]  /*71f0*/  UIMAD.WIDE.U32 UR6, UR5, UR40, URZ ;  /* 0x00000028050672a5 */ /* 0x000fe4000f8e00ff */
[----:B------:R-:W-:Y:S02]  /*7200*/  USEL UR11, UR8, UR4, !UP2 ;  /* 0x00000004080b7287 */ /* 0x000fe4000d000000 */
[----:B------:R-:W-:Y:S02]  /*7210*/  UIADD3 UR6, UPT, UPT, -UR5, URZ, URZ ;  /* 0x000000ff05067290 */ /* 0x000fe4000fffe1ff */
[----:B------:R-:W-:Y:S02]  /*7220*/  UIADD3 UR10, UPT, UPT, -UR11, URZ, URZ ;  /* 0x000000ff0b0a7290 */ /* 0x000fe4000fffe1ff */
[----:B------:R-:W-:Y:S02]  /*7230*/  UIMAD UR6, UR42, UR6, UR37 ;  /* 0x000000062a0672a4 */ /* 0x000fe4000f8e0225 */
[----:B------:R-:W-:Y:S01]  /*7240*/  UIMAD UR10, UR39, UR10, UR8 ;  /* 0x0000000a270a72a4 */ /* 0x000fe2000f8e0208 */
[----:B------:R-:W-:Y:S01]  /*7250*/  @!UP0 UMOV UR4, UR7 ;  /* 0x0000000700048c82 */ /* 0x000fe20008000000 */
[----:B------:R-:W-:Y:S02]  /*7260*/  UIADD3 UR7, UPT, UPT, -UR8, URZ, URZ ;  /* 0x000000ff08077290 */ /* 0x000fe4000fffe1ff */
[----:B------:R-:W-:Y:S04]  /*7270*/  @!UP0 USHF.R.U32.HI UR4, URZ, UR41, UR4 ;  /* 0x00000029ff048299 */ /* 0x000fe80008011604 */
[----:B------:R-:W-:Y:S04]  /*7280*/  @!UP0 USEL UR4, UR5, UR4, !UP2 ;  /* 0x0000000405048287 */ /* 0x000fe8000d000000 */
[----:B------:R-:W-:Y:S02]  /*7290*/  @!UP0 UIMAD UR9, UR9, UR10, UR4 ;  /* 0x0000000a090982a4 */ /* 0x000fe4000f8e0204 */
[----:B------:R-:W-:Y:S02]  /*72a0*/  @!UP0 UIADD3 UR10, UPT, UPT, UR11, -UR4, URZ ;  /* 0x800000040b0a8290 */ /* 0x000fe4000fffe0ff */
[----:B------:R-:W-:Y:S02]  /*72b0*/  UIMAD UR4, UR50, UR7, UR36 ;  /* 0x00000007320472a4 */ /* 0x000fe4000f8e0224 */
[----:B------:R-:W-:Y:S03]  /*72c0*/  @!UP0 UIMAD UR8, UR10, UR39, UR5 ;  /* 0x000000270a0882a4 */ /* 0x000fe6000f8e0205 */
[----:B------:R-:W-:Y:S02]  /*72d0*/  @!UP0 UMOV UR5, UR9 ;  /* 0x0000000900058c82 */ /* 0x000fe40008000000 */
[----:B------:R-:W-:Y:S02]  /*72e0*/  UIMAD UR37, UR5, UR42, UR6 ;  /* 0x0000002a052572a4 */ /* 0x000fe4000f8e0206 */
[----:B------:R-:W-:Y:S11]  /*72f0*/  UIMAD UR36, UR8, UR50, UR4 ;  /* 0x00000032082472a4 */ /* 0x000ff6000f8e0204 */
[----:B------:R-:W-:Y:S01]  /*7300*/  @!UPT UIADD3 URZ, UPT, UPT, URZ, URZ, URZ ;  /* 0x000000fffffff290 */ /* 0x000fe2000fffe0ff */
.L_x_128:
[----:B------:R-:W-:Y:S01]  /*7310*/  UISETP.NE.AND UP0, UPT, UR38, 0x1, UPT ;  /* 0x000000012600788c */ /* 0x000fe2000bf05270 */
[----:B------:R-:W-:Y:S04]  /*7320*/  @P0 SHF.R.U32.HI R4, RZ, 0x10, R5 ;  /* 0x00000010ff040819 */ /* 0x000fe80000011605 */
[----:B------:R-:W-:Y:S06]  /*7330*/  @P0 R2UR UR54, R4 ;  /* 0x00000000043602ca */ /* 0x000fec00000e0000 */
[----:B------:R-:W1:Y:S01]  /*7340*/  @!UP0 LDCU.128 UR12, c[0x0][0xb10] ;  /* 0x00016200ff0c87ac */ /* 0x000e620008000c00 */
[----:B------:R-:W2:Y:S01]  /*7350*/  @!UP0 LDCU UR5, c[0x0][0xb0c] ;  /* 0x00016180ff0587ac */ /* 0x000ea20008000800 */
[----:B------:R-:W3:Y:S01]  /*7360*/  @!UP0 LDCU UR10, c[0x0][0xb20] ;  /* 0x00016400ff0a87ac */ /* 0x000ee20008000800 */
[----:B-1----:R-:W-:Y:S02]  /*7370*/  UIMAD.WIDE.U32 UR8, UR37, UR12, URZ ;  /* 0x0000000c250872a5 */ /* 0x002fe4000f8e00ff */
[----:B------:R-:W-:Y:S02]  /*7380*/  UIMAD.WIDE.U32 UR6, UR36, UR15, URZ ;  /* 0x0000000f240672a5 */ /* 0x000fe4000f8e00ff */
[----:B------:R-:W-:Y:S03]  /*7390*/  @!UP0 UISETP.NE.AND UP1, UPT, UR14, 0x1, UPT ;  /* 0x000000010e00888c */ /* 0x000fe6000bf25270 */
[----:B------:R-:W-:Y:S01]  /*73a0*/  @!UP0 UMOV UR4, UR9 ;  /* 0x0000000900048c82 */ /* 0x000fe20008000000 */
[----:B--2---:R-:W-:Y:S02]  /*73b0*/  @!UP0 UISETP.NE.AND UP2, UPT, UR5, 0x1, UPT ;  /* 0x000000010500888c */ /* 0x004fe4000bf45270 */
[----:B------:R-:W-:Y:S01]  /*73c0*/  @!UP0 USHF.R.U32.HI UR4, URZ, UR13, UR4 ;  /* 0x0000000dff048299 */ /* 0x000fe20008011604 */
[----:B------:R-:W-:Y:S02]  /*73d0*/  @!UP0 UMOV UR6, UR7 ;  /* 0x0000000700068c82 */ /* 0x000fe40008000000 */
[----:B---3--:R-:W-:Y:S02]  /*73e0*/  @!UP0 USHF.R.U32.HI UR6, URZ, UR10, UR6 ;  /* 0x0000000aff068299 */ /* 0x008fe40008011606 */
[----:B------:R-:W-:Y:S02]  /*73f0*/  @!UP0 USEL UR7, UR37, UR4, !UP2 ;  /* 0x0000000425078287 */ /* 0x000fe4000d000000 */
[----:B------:R-:W-:Y:S04]  /*7400*/  @!UP0 USEL UR6, UR36, UR6, !UP1 ;  /* 0x0000000624068287 */ /* 0x000fe8000c800000 */
[----:B------:R-:W-:Y:S02]  /*7410*/  @!UP0 UIADD3 UR4, UPT, UPT, -UR7, UR6, URZ ;  /* 0x0000000607048290 */ /* 0x000fe4000fffe1ff */
[----:B------:R-:W-:Y:S02]  /*7420*/  @!UP0 UIADD3 UR6, UPT, UPT, UR7, -UR6, URZ ;  /* 0x8000000607068290 */ /* 0x000fe4000fffe0ff */
[----:B------:R-:W-:Y:S02]  /*7430*/  @!UP0 UIMAD UR37, UR4, UR5, UR37 ;  /* 0x00000005042582a4 */ /* 0x000fe4000f8e0225 */
[----:B------:R-:W-:Y:S02]  /*7440*/  @!UP0 UIMAD UR36, UR6, UR14, UR36 ;  /* 0x0000000e062482a4 */ /* 0x000fe4000f8e0224 */
[----:B------:R-:W-:Y:S09]  /*7450*/  ULOP3.LUT UP0, URZ, UR55, 0x1b0, URZ, 0xc0, !UPT ;  /* 0x000001b037ff7892 */ /* 0x000ff2000f80c0ff */
[----:B------:R-:W-:Y:S05]  /*7460*/  BRA.U !UP0, `(.L_x_129) ;  /* 0x0000000108407547 */ /* 0x000fea000b800000 */
[----:B------:R-:W1:Y:S01]  /*7470*/  LDCU.64 UR8, c[0x4][0x80] ;  /* 0x01001000ff0877ac */ /* 0x000e620008000a00 */
[----:B------:R-:W-:Y:S01]  /*7480*/  MOV R15, 0x0 ;  /* 0x00000000000f7802 */ /* 0x000fe20000000f00 */
[----:B------:R-:W-:Y:S02]  /*7490*/  HFMA2 R12, -RZ, RZ, 0, 5.9604644775390625e-08 ;  /* 0x00000001ff0c7431 */ /* 0x000fe400000001ff */
[----:B------:R-:W-:Y:S02]  /*74a0*/  IMAD.MOV.U32 R8, RZ, RZ, 0x70 ;  /* 0x00000070ff087424 */ /* 0x000fe400078e00ff */
[----:B------:R-:W-:Y:S01]  /*74b0*/  IMAD.MOV.U32 R13, RZ, RZ, RZ ;  /* 0x000000ffff0d7224 */ /* 0x000fe200078e00ff */
[----:B------:R-:W2:Y:S01]  /*74c0*/  LDCU.64 UR6, c[0x4][0x88] ;  /* 0x01001100ff0677ac */ /* 0x000ea20008000a00 */
[----:B------:R-:W3:Y:S01]  /*74d0*/  LDC.64 R14, c[0x4][R15] ;  /* 0x010000000f0e7b82 */ /* 0x000ee20000000a00 */
[----:B------:R-:W4:Y:S01]  /*74e0*/  LDCU.64 UR4, c[0x4][0x8] ;  /* 0x01000100ff0477ac */ /* 0x000f220008000a00 */
[----:B-1----:R-:W-:Y:S01]  /*74f0*/  MOV R5, UR9 ;  /* 0x0000000900057c02 */ /* 0x002fe20008000f00 */
[----:B------:R-:W-:Y:S01]  /*7500*/  IMAD.U32 R4, RZ, RZ, UR8 ;  /* 0x00000008ff047e24 */ /* 0x000fe2000f8e00ff */
[----:B--2---:R-:W-:Y:S01]  /*7510*/  MOV R7, UR7 ;  /* 0x0000000700077c02 */ /* 0x004fe20008000f00 */
[----:B------:R-:W-:Y:S01]  /*7520*/  IMAD.U32 R6, RZ, RZ, UR6 ;  /* 0x00000006ff067e24 */ /* 0x000fe2000f8e00ff */
[----:B----4-:R-:W-:Y:S01]  /*7530*/  MOV R11, UR5 ;  /* 0x00000005000b7c02 */ /* 0x010fe20008000f00 */
[----:B------:R-:W-:Y:S02]  /*7540*/  IMAD.U32 R10, RZ, RZ, UR4 ;  /* 0x00000004ff0a7e24 */ /* 0x000fe4000f8e00ff */
[----:B------:R-:W-:Y:S07]  /*7550*/  LEPC R20, `(.L_x_129) ;  /* 0x000000001014794e */ /* 0x000fee0000000000 */
[----:B---3-5:R-:W-:Y:S05]  /*7560*/  CALL.ABS.NOINC R14 ;  /* 0x000000000e007343 */ /* 0x028fea0003c00000 */
.L_x_129:
[----:B------:R-:W-:Y:S01]  /*7570*/  LOP3.LUT P0, RZ, R93, 0x1b0, RZ, 0xc0, !PT ;  /* 0x000001b05dff7812 */ /* 0x000fe2000780c0ff */
[----:B------:R-:W-:Y:S11]  /*7580*/  BSSY.RECONVERGENT B6, `(.L_x_130) ;  /* 0x0000013000067945 */ /* 0x000ff60003800200 */
[----:B------:R-:W-:Y:S01]  /*7590*/  @!UPT UIADD3 URZ, UPT, UPT, URZ, URZ, URZ ;  /* 0x000000fffffff290 */ /* 0x000fe2000fffe0ff */
[----:B------:R-:W-:Y:S05]  /*75a0*/  @!P0 BRA `(.L_x_131) ;  /* 0x0000000000408947 */ /* 0x000fea0003800000 */
        /* <DEDUP_REMOVED lines=16> */
.L_x_131:
[----:B------:R-:W-:Y:S05]  /*76b0*/  BSYNC.RECONVERGENT B6 ;  /* 0x0000000000067941 */ /* 0x000fea0003800200 */
.L_x_130:
[----:B------:R-:W-:Y:S02]  /*76c0*/  R2UR UR4, R92 ;  /* 0x000000005c0472ca */ /* 0x000fe400000e0000 */
[----:B------:R-:W-:Y:S02]  /*76d0*/  ISETP.NE.U32.AND P3, PT, R76, RZ, PT ;  /* 0x000000ff4c00720c */ /* 0x000fe40003f65070 */
[----:B------:R-:W-:Y:S02]  /*76e0*/  ISETP.NE.U32.AND P4, PT, R72, RZ, PT ;  /* 0x000000ff4800720c */ /* 0x000fe40003f85070 */
[----:B------:R-:W-:Y:S02]  /*76f0*/  ISETP.NE.AND.EX P3, PT, R77, RZ, PT, P3 ;  /* 0x000000ff4d00720c */ /* 0x000fe40003f65330 */
[----:B------:R-:W-:Y:S02]  /*7700*/  PLOP3.LUT P1, PT, PT, PT, PT, 0x8, 0x80 ;  /* 0x000000000080781c */ /* 0x000fe40003f2e170 */
[----:B------:R-:W-:Y:S03]  /*7710*/  ISETP.NE.AND.EX P4, PT, R73, RZ, PT, P4 ;  /* 0x000000ff4900720c */ /* 0x000fe60003f85340 */
[----:B------:R-:W-:Y:S06]  /*7720*/  UISETP.NE.AND UP1, UPT, UR4, URZ, UPT ;  /* 0x000000ff0400728c */ /* 0x000fec000bf25270 */
[----:B------:R-:W-:Y:S05]  /*7730*/  PLOP3.LUT P0, PT, PT, PT, UP1, 0x80, 0x8 ;  /* 0x000000000008781c */ /* 0x000fea0003f0f018 */
[----:B------:R-:W1:Y:S08]  /*7740*/  @UP1 LDCU.64 UR4, c[0x0][0x888] ;  /* 0x00011100ff0417ac */ /* 0x000e700008000a00 */
[----:B------:R-:W-:Y:S01]  /*7750*/  @P0 PLOP3.LUT P1, PT, P3, PT, PT, 0x80, 0x8 ;  /* 0x000000000008081c */ /* 0x000fe20001f2f070 */
[----:B-1----:R-:W-:Y:S04]  /*7760*/  @UP1 UISETP.NE.U32.AND UP0, UPT, UR4, URZ, UPT ;  /* 0x000000ff0400128c */ /* 0x002fe8000bf05070 */
[----:B------:R-:W-:Y:S04]  /*7770*/  @UP1 UISETP.NE.AND.EX UP0, UPT, UR5, URZ, UPT, UP0 ;  /* 0x000000ff0500128c */ /* 0x000fe8000bf05300 */
[----:B------:R-:W-:Y:S01]  /*7780*/  @UP1 USEL UR4, URZ, 0xffffffff, UP0 ;  /* 0xffffffffff041887 */ /* 0x000fe20008000000 */
[----:B------:R-:W-:Y:S11]  /*7790*/  @!P3 BRA `(.L_x_132) ;  /* 0x000000000030b947 */ /* 0x000ff60003800000 */
[----:B------:R-:W-:Y:S01]  /*77a0*/  ISETP.NE.U32.AND P2, PT, R74, RZ, PT ;  /* 0x000000ff4a00720c */ /* 0x000fe20003f45070 */
[----:B------:R-:W1:Y:S01]  /*77b0*/  LDCU.64 UR6, c[0x0][0x358] ;  /* 0x00006b00ff0677ac */ /* 0x000e620008000a00 */
[----:B------:R-:W-:Y:S02]  /*77c0*/  IMAD.MOV.U32 R88, RZ, RZ, 0x1 ;  /* 0x00000001ff587424 */ /* 0x000fe400078e00ff */
[----:B------:R-:W-:Y:S11]  /*77d0*/  ISETP.NE.AND.EX P2, PT, R75, RZ, PT, P2 ;  /* 0x000000ff4b00720c */ /* 0x000ff60003f45320 */
[----:B------:R-:W-:Y:S02]  /*77e0*/  @!UPT UIADD3 URZ, UPT, UPT, URZ, URZ, URZ ;  /* 0x000000fffffff290 */ /* 0x000fe4000fffe0ff */
[----:B------:R-:W2:Y:S01]  /*77f0*/  @P2 LDC.64 R4, c[0x0][0x888] ;  /* 0x00022200ff042b82 */ /* 0x000ea20000000a00 */
[----:B------:R-:W-:Y:S04]  /*7800*/  @P2 IMAD R0, R76, UR45, RZ ;  /* 0x0000002d4c002c24 */ /* 0x000fe8000f8e02ff */
[----:B--2---:R-:W-:Y:S04]  /*7810*/  @P2 IMAD.WIDE R4, R0, 0x4, R4 ;  /* 0x0000000400042825 */ /* 0x004fe800078e0204 */
[----:B------:R-:W-:Y:S01]  /*7820*/  HFMA2 R0, -RZ, RZ, 0, 5.9604644775390625e-08 ;  /* 0x00000001ff007431 */ /* 0x000fe200000001ff */
[----:B-1---5:R1:W5:Y:S04]  /*7830*/  @P2 LDG.E R39, desc[UR6][R4.64] ;  /* 0x0000000604272981 */ /* 0x022368000c1e1900 */
[----:B------:R-:W-:Y:S01]  /*7840*/  @!P2 PRMT R88, R0, 0x7610, R88 ;  /* 0x000076100058a816 */ /* 0x000fe20000000058 */
[----:B-1----:R-:W2:Y:S06]  /*7850*/  @!P2 LDC R39, c[0x0][0x880] ;  /* 0x00022000ff27ab82 */ /* 0x002eac0000000800 */
.L_x_132:
[----:B------:R-:W-:Y:S05]  /*7860*/  @!P4 BRA `(.L_x_133) ;  /* 0x000000000024c947 */ /* 0x000fea0003800000 */
[----:B------:R-:W-:Y:S01]  /*7870*/  ISETP.NE.U32.AND P2, PT, R70, RZ, PT ;  /* 0x000000ff4600720c */ /* 0x000fe20003f45070 */
[----:B------:R-:W1:Y:S03]  /*7880*/  LDCU.64 UR6, c[0x0][0x358] ;  /* 0x00006b00ff0677ac */ /* 0x000e660008000a00 */
[----:B------:R-:W-:Y:S11]  /*7890*/  ISETP.NE.AND.EX P2, PT, R71, RZ, PT, P2 ;  /* 0x000000ff4700720c */ /* 0x000ff60003f45320 */
[----:B------:R-:W-:Y:S02]  /*78a0*/  @!UPT UIADD3 URZ, UPT, UPT, URZ, URZ, URZ ;  /* 0x000000fffffff290 */ /* 0x000fe4000fffe0ff */
[----:B------:R-:W3:Y:S01]  /*78b0*/  @P2 LDC.64 R4, c[0x0][0x8a8] ;  /* 0x00022a00ff042b82 */ /* 0x000ee20000000a00 */
[----:B------:R-:W-:Y:S04]  /*78c0*/  @P2 IMAD R0, R72, UR45, RZ ;  /* 0x0000002d48002c24 */ /* 0x000fe8000f8e02ff */
[----:B---3--:R-:W-:Y:S05]  /*78d0*/  @P2 IMAD.WIDE R4, R0, 0x4, R4 ;  /* 0x0000000400042825 */ /* 0x008fea00078e0204 */
[----:B-1---5:R1:W5:Y:S02]  /*78e0*/  @P2 LDG.E R38, desc[UR6][R4.64] ;  /* 0x0000000604262981 */ /* 0x022364000c1e1900 */
[----:B-1----:R-:W3:Y:S02]  /*78f0*/  @!P2 LDC R38, c[0x0][0x8a0] ;  /* 0x00022800ff26ab82 */ /* 0x002ee40000000800 */
.L_x_133:
[----:B--2--5:R-:W-:Y:S01]  /*7900*/  @P0 FSETP.NEU.AND P4, PT, R39, RZ, PT ;  /* 0x000000ff2700020b */ /* 0x024fe20003f8d000 */
[----:B------:R-:W-:Y:S01]  /*7910*/  IMAD.U32 R0, RZ, RZ, UR4 ;  /* 0x00000004ff007e24 */ /* 0x000fe2000f8e00ff */
[----:B------:R-:W-:Y:S01]  /*7920*/  @P0 LOP3.LUT P2, RZ, R88, 0xff, RZ, 0xc0, !PT ;  /* 0x000000ff58ff0812 */ /* 0x000fe2000784c0ff */
[----:B------:R-:W-:Y:S01]  /*7930*/  BSSY B1, `(.L_x_134) ;  /* 0x0000035000017945 */ /* 0x000fe20003800000 */
[----:B------:R-:W-:Y:S01]  /*7940*/  @P0 SEL R5, RZ, 0xffffffff, P4 ;  /* 0xffffffffff050807 */ /* 0x000fe20002000000 */
[----:B------:R-:W-:Y:S01]  /*7950*/  IMAD.IADD R32, R37, 0x1, R2 ;  /* 0x0000000125207824 */ /* 0x000fe200078e0202 */
[----:B------:R-:W-:Y:S02]  /*7960*/  LEA R80, R36, UR43, 0x3 ;  /* 0x0000002b24507c11 */ /* 0x000fe4000f8e18ff */
[----:B------:R-:W-:Y:S02]  /*7970*/  CS2R R42, SRZ ;  /* 0x00000000002a7805 */ /* 0x000fe4000001ff00 */
[----:B------:R-:W-:Y:S02]  /*7980*/  @P1 SEL R5, R0, R5, !P2 ;  /* 0x0000000500051207 */ /* 0x000fe40005000000 */
[----:B------:R-:W-:Y:S02]  /*7990*/  CS2R R40, SRZ ;  /* 0x0000000000287805 */ /* 0x000fe4000001ff00 */
[----:B------:R-:W-:Y:S02]  /*79a0*/  SHF.L.U32 R3, R85, 0x1f, RZ ;  /* 0x0000001f55037819 */ /* 0x000fe400000006ff */
[----:B------:R-:W-:Y:S02]  /*79b0*/  CS2R R54, SRZ ;  /* 0x0000000000367805 */ /* 0x000fe4000001ff00 */
[----:B------:R-:W-:Y:S02]  /*79c0*/  @P0 LOP3.LUT R5, R5, 0x1, RZ, 0xc0, !PT ;  /* 0x0000000105050812 */ /* 0x000fe400078ec0ff */
[----:B------:R-:W-:Y:S02]  /*79d0*/  CS2R R52, SRZ ;  /* 0x0000000000347805 */ /* 0x000fe4000001ff00 */
[----:B------:R-:W-:Y:S02]  /*79e0*/  PLOP3.LUT P5, PT, PT, PT, PT, 0x8, 0x80 ;  /* 0x000000000080781c */ /* 0x000fe40003fae170 */
[----:B------:R-:W-:Y:S11]  /*79f0*/  ISETP.NE.U32.OR P1, PT, R5, 0x1, !P0 ;  /* 0x000000010500780c */ /* 0x000ff60004725470 */
[----:B------:R-:W-:Y:S02]  /*7a00*/  @!UPT UIADD3 URZ, UPT, UPT, URZ, URZ, URZ ;  /* 0x000000fffffff290 */ /* 0x000fe4000fffe0ff */
[----:B------:R-:W-:Y:S04]  /*7a10*/  @P1 SHF.L.U32 R4, R79, 0x1f, RZ ;  /* 0x0000001f4f041819 */ /* 0x000fe800000006ff */
[----:B------:R-:W1:Y:S01]  /*7a20*/  @P1 SYNCS.PHASECHK.TRANS64.TRYWAIT P0, [UR43+0x360], R4 ;  /* 0x00036004ff0015a7 */ /* 0x000e62000800112b */
[----:B------:R2:W4:Y:S01]  /*7a30*/  SYNCS.PHASECHK.TRANS64.TRYWAIT P4, [R80+URZ+0x390], R3 ;  /* 0x00039003500075a7 */ /* 0x00052200080811ff */
[----:B-1----:R-:W-:Y:S01]  /*7a40*/  @P1 PLOP3.LUT P5, PT, P0, PT, PT, 0x8, 0x80 ;  /* 0x000000000080181c */ /* 0x002fe200007ae170 */
[----:B------:R-:W-:Y:S01]  /*7a50*/  @!UPT UIADD3 URZ, UPT, UPT, URZ, URZ, URZ ;  /* 0x000000fffffff290 */ /* 0x000fe2000fffe0ff */
[----:B--2-4-:R-:W-:Y:S11]  /*7a60*/  @!P1 BRA `(.L_x_135) ;  /* 0x0000000000849947 */ /* 0x014ff60003800000 */
[----:B------:R-:W-:Y:S01]  /*7a70*/  ISETP.NE.U32.AND P0, PT, RZ, UR60, PT ;  /* 0x0000003cff007c0c */ /* 0x000fe2000bf05070 */
[----:B------:R-:W-:Y:S01]  /*7a80*/  BSSY B0, `(.L_x_136) ;  /* 0x0000012000007945 */ /* 0x000fe20003800000 */
[----:B------:R-:W-:Y:S02]  /*7a90*/  FSETP.NEU.AND P2, PT, R39, RZ, PT ;  /* 0x000000ff2700720b */ /* 0x000fe40003f4d000 */
[----:B------:R-:W-:Y:S02]  /*7aa0*/  CS2R R54, SRZ ;  /* 0x0000000000367805 */ /* 0x000fe4000001ff00 */
[----:B------:R-:W-:Y:S02]  /*7ab0*/  ISETP.NE.AND.EX P0, PT, RZ, UR61, PT, P0 ;  /* 0x0000003dff007c0c */ /* 0x000fe4000bf05300 */
[----:B------:R-:W-:Y:S02]  /*7ac0*/  CS2R R52, SRZ ;  /* 0x0000000000347805 */ /* 0x000fe4000001ff00 */
[----:B------:R-:W-:Y:S02]  /*7ad0*/  LOP3.LUT P1, RZ, R88, 0xff, RZ, 0xc0, !PT ;  /* 0x000000ff58ff7812 */ /* 0x000fe4000782c0ff */
[----:B------:R-:W-:Y:S02]  /*7ae0*/  CS2R R42, SRZ ;  /* 0x00000000002a7805 */ /* 0x000fe4000001ff00 */
[----:B------:R-:W-:Y:S02]  /*7af0*/  SEL R0, RZ, 0xffffffff, P2 ;  /* 0xffffffffff007807 */ /* 0x000fe40001000000 */
[----:B------:R-:W-:Y:S02]  /*7b00*/  CS2R R40, SRZ ;  /* 0x0000000000287805 */ /* 0x000fe4000001ff00 */
[----:B------:R-:W-:Y:S04]  /*7b10*/  SEL R5, RZ, 0xffffffff, P0 ;  /* 0xffffffffff057807 */ /* 0x000fe80000000000 */
[----:B------:R-:W-:Y:S04]  /*7b20*/  @P3 SEL R0, R5, R0, !P1 ;  /* 0x0000000005003207 */ /* 0x000fe80004800000 */
[----:B------:R-:W-:Y:S04]  /*7b30*/  LOP3.LUT R0, R0, 0x1, RZ, 0xc0, !PT ;  /* 0x0000000100007812 */ /* 0x000fe800078ec0ff */
[----:B------:R-:W-:Y:S01]  /*7b40*/  ISETP.NE.U32.AND P0, PT, R0, 0x1, PT ;  /* 0x000000010000780c */ /* 0x000fe20003f05070 */
[----:B------:R-:W-:Y:S01]  /*7b50*/  @!UPT UIADD3 URZ, UPT, UPT, URZ, URZ, URZ ;  /* 0x000000fffffff290 */ /* 0x000fe2000fffe0ff */
[----:B------:R-:W-:Y:S11]  /*7b60*/  @!P5 BRA `(.L_x_137) ;  /* 0x00000000000cd947 */ /* 0x000ff60003800000 */
[----:B------:R-:W-:Y:S04]  /*7b70*/  SHF.L.U32 R5, R79, 0x1f, RZ ;  /* 0x0000001f4f057819 */ /* 0x000fe800000006ff */
[----:B------:R-:W1:Y:S02]  /*7b80*/  SYNCS.PHASECHK.TRANS64.TRYWAIT P1, [UR43+0x360], R5 ;  /* 0x00036005ff0075a7 */ /* 0x000e64000802112b */
[----:B-1----:R-:W-:Y:S05]  /*7b90*/  @!P1 BRA `(.L_x_138) ;  /* 0x0000002400dc9947 */ /* 0x002fea0003800000 */
.L_x_137:
[----:B------:R-:W-:Y:S05]  /*7ba0*/  BSYNC B0 ;  /* 0x0000000000007941 */ /* 0x000fea0003800000 */
.L_x_136:
[----:B------:R-:W2:Y:S01]  /*7bb0*/  S2UR UR5, SR_CgaCtaId ;  /* 0x00000000000579c3 */ /* 0x000ea20000008800 */
[----:B------:R4:W1:Y:S01]  /*7bc0*/  @P0 LDS.128 R52, [R87+UR43+0x400] ;  /* 0x0004002b57340984 */ /* 0x0008620008000c00 */
[----:B------:R-:W-:Y:S01]  /*7bd0*/  UIADD3 UR4, UPT, UPT, UR43, 0x368, URZ ;  /* 0x000003682b047890 */ /* 0x000fe2000fffe0ff */
[----:B------:R-:W-:Y:S02]  /*7be0*/  LOP3.LUT R79, R79, 0x1, RZ, 0x3c, !PT ;  /* 0x000000014f4f7812 */ /* 0x000fe400078e3cff */
[----:B------:R4:W1:Y:S01]  /*7bf0*/  @P0 LDS.128 R40, [R86+0x10] ;  /* 0x0000100056280984 */ /* 0x0008620000000c00 */
[----:B------:R-:W-:Y:S01]  /*7c00*/  @!PT LDS RZ, [RZ] ;  /* 0x00000000fffff984 */ /* 0x000fe20000000800 */
[----:B------:R-:W-:Y:S01]  /*7c10*/  @!PT LDS RZ, [RZ] ;  /* 0x00000000fffff984 */ /* 0x000fe20000000800 */
[----:B------:R-:W-:Y:S01]  /*7c20*/  @!PT LDS RZ, [RZ] ;  /* 0x00000000fffff984 */ /* 0x000fe20000000800 */
[----:B------:R-:W-:Y:S01]  /*7c30*/  @!PT LDS RZ, [RZ] ;  /* 0x00000000fffff984 */ /* 0x000fe20000000800 */
[----:B------:R5:W-:Y:S06]  /*7c40*/  MEMBAR.ALL.CTA ;  /* 0x0000000000007992 */ /* 0x000bec0000008000 */
[----:B-----5:R-:W5:Y:S01]  /*7c50*/  FENCE.VIEW.ASYNC.S ;  /* 0x00000000000073c6 */ /* 0x020f620000000000 */
[----:B--2---:R-:W-:Y:S09]  /*7c60*/  UPRMT UR4, UR5, 0x654, UR4 ;  /* 0x0000065405047896 */ /* 0x004ff20008000004 */
[----:B----45:R-:W-:Y:S03]  /*7c70*/  SYNCS.ARRIVE.TRANS64.RED.A1T0 RZ, [UR4], RZ ;  /* 0x000000ffffff79a7 */ /* 0x030fe60008100404 */
.L_x_135:
[----:B------:R-:W-:Y:S05]  /*7c80*/  BSYNC B1 ;  /* 0x0000000000017941 */ /* 0x000fea0003800000 */
.L_x_134:
[----:B-1----:R-:W-:Y:S04]  /*7c90*/  SHF.R.U32.HI R0, RZ, 0x15, R32 ;  /* 0x00000015ff007819 */ /* 0x002fe80000011620 */
[----:B------:R-:W-:Y:S01]  /*7ca0*/  LOP3.LUT P0, RZ, R0, 0x3, R89, 0x48, !PT ;  /* 0x0000000300ff7812 */ /* 0x000fe20007804859 */
[----:B------:R-:W-:Y:S01]  /*7cb0*/  @!UPT UIADD3 URZ, UPT, UPT, URZ, URZ, URZ ;  /* 0x000000fffffff290 */ /* 0x000fe2000fffe0ff */
[----:B------:R-:W-:Y:S11]  /*7cc0*/  @P4 BRA `(.L_x_139) ;  /* 0x0000000000084947 */ /* 0x000ff60003800000 */
[----:B------:R-:W1:Y:S02]  /*7cd0*/  SYNCS.PHASECHK.TRANS64.TRYWAIT P1, [R80+URZ+0x390], R3 ;  /* 0x00039003500075a7 */ /* 0x000e6400080211ff */
[----:B-1----:R-:W-:Y:S05]  /*7ce0*/  @!P1 BRA `(.L_x_140) ;  /* 0x0000002400a09947 */ /* 0x002fea0003800000 */
.L_x_139:
[----:B------:R-:W-:Y:S05]  /*7cf0*/  @!P0 BRA `(.L_x_141) ;  /* 0x0000000000408947 */ /* 0x000fea0003800000 */
[----:B------:R-:W2:Y:S01]  /*7d00*/  LDCU.64 UR8, c[0x4][0x70] ;  /* 0x01000e00ff0877ac */ /* 0x000ea20008000a00 */
[----:B-1----:R-:W-:Y:S01]  /*7d10*/  MOV R3, 0x0 ;  /* 0x0000000000037802 */ /* 0x002fe20000000f00 */
[----:B------:R-:W-:Y:S02]  /*7d20*/  HFMA2 R12, -RZ, RZ, 0, 5.9604644775390625e-08 ;  /* 0x00000001ff0c7431 */ /* 0x000fe400000001ff */
[----:B------:R-:W-:Y:S02]  /*7d30*/  IMAD.MOV.U32 R8, RZ, RZ, 0x192 ;  /* 0x00000192ff087424 */ /* 0x000fe400078e00ff */
[----:B------:R-:W-:Y:S01]  /*7d40*/  IMAD.MOV.U32 R13, RZ, RZ, RZ ;  /* 0x000000ffff0d7224 */ /* 0x000fe200078e00ff */
[----:B------:R-:W1:Y:S01]  /*7d50*/  LDCU.64 UR6, c[0x4][0x78] ;  /* 0x01000f00ff0677ac */ /* 0x000e620008000a00 */
[----:B------:R-:W4:Y:S01]  /*7d60*/  LDC.64 R2, c[0x4][R3] ;  /* 0x0100000003027b82 */ /* 0x000f220000000a00 */
[----:B------:R-:W5:Y:S01]  /*7d70*/  LDCU.64 UR4, c[0x4][0x10] ;  /* 0x01000200ff0477ac */ /* 0x000f620008000a00 */
[----:B--2---:R-:W-:Y:S01]  /*7d80*/  MOV R5, UR9 ;  /* 0x0000000900057c02 */ /* 0x004fe20008000f00 */
[----:B------:R-:W-:Y:S01]  /*7d90*/  IMAD.U32 R4, RZ, RZ, UR8 ;  /* 0x00000008ff047e24 */ /* 0x000fe2000f8e00ff */
[----:B-1----:R-:W-:Y:S01]  /*7da0*/  MOV R7, UR7 ;  /* 0x0000000700077c02 */ /* 0x002fe20008000f00 */
[----:B------:R-:W-:Y:S01]  /*7db0*/  IMAD.U32 R6, RZ, RZ, UR6 ;  /* 0x00000006ff067e24 */ /* 0x000fe2000f8e00ff */
[----:B-----5:R-:W-:Y:S01]  /*7dc0*/  MOV R11, UR5 ;  /* 0x00000005000b7c02 */ /* 0x020fe20008000f00 */
[----:B------:R-:W-:Y:S02]  /*7dd0*/  IMAD.U32 R10, RZ, RZ, UR4 ;  /* 0x00000004ff0a7e24 */ /* 0x000fe4000f8e00ff */
[----:B------:R-:W-:Y:S07]  /*7de0*/  LEPC R20, `(.L_x_141) ;  /* 0x000000001014794e */ /* 0x000fee0000000000 */
[----:B---34-:R-:W-:Y:S05]  /*7df0*/  CALL.ABS.NOINC R2 ;  /* 0x0000000002007343 */ /* 0x018fea0003c00000 */
.L_x_141:
[----:B------:R-:W-:Y:S01]  /*7e00*/  LOP3.LUT P0, RZ, R78, 0x60, RZ, 0xc0, !PT ;  /* 0x000000604eff7812 */ /* 0x000fe2000780c0ff */
[----:B------:R-:W-:Y:S05]  /*7e10*/  WARPSYNC.ALL ;  /* 0x0000000000007948 */ /* 0x000fea0003800000 */
[----:B------:R-:W-:Y:S01]  /*7e20*/  R2UR UR4, R32 ;  /* 0x00000000200472ca */ /* 0x000fe200000e0000 */
[----:B------:R-:W2:Y:S01]  /*7e30*/  S2UR UR6, SR_CgaCtaId ;  /* 0x00000000000679c3 */ /* 0x000ea20000008800 */
[-C--:B------:R-:W-:Y:S01]  /*7e40*/  F2FP.F16.E4M3.UNPACK_B R44, R52.reuse ;  /* 0x00000034ff2c723e */ /* 0x080fe200020006ff */
[----:B------:R-:W-:Y:S01]  /*7e50*/  BSSY.RECONVERGENT B0, `(.L_x_142) ;  /* 0x00000ab000007945 */ /* 0x000fe20003800200 */
[----:B------:R-:W-:Y:S02]  /*7e60*/  F2FP.F16.E4M3.UNPACK_B R52, R52.H1 ;  /* 0x00000034ff34723e */ /* 0x000fe400030006ff */
[-C--:B------:R-:W-:Y:S02]  /*7e70*/  F2FP.F16.E4M3.UNPACK_B R45, R53.reuse ;  /* 0x00000035ff2d723e */ /* 0x080fe400020006ff */
[-C--:B------:R-:W-:Y:S02]  /*7e80*/  F2FP.F16.E4M3.UNPACK_B R57, R40.reuse ;  /* 0x00000028ff39723e */ /* 0x080fe400020006ff */
[----:B------:R-:W-:Y:S01]  /*7e90*/  F2FP.F16.E4M3.UNPACK_B R59, R40.H1 ;  /* 0x00000028ff3b723e */ /* 0x000fe200030006ff */
[--C-:B------:R-:W-:Y:S01]  /*7ea0*/  HADD2.F32 R40, -RZ, R44.reuse.H0_H0 ;  /* 0x2000002cff287230 */ /* 0x100fe20000004100 */
[-C--:B------:R-:W-:Y:S01]  /*7eb0*/  F2FP.F16.E4M3.UNPACK_B R65, R42.reuse ;  /* 0x0000002aff41723e */ /* 0x080fe200020006ff */
[----:B------:R-:W-:Y:S01]  /*7ec0*/  LDTM.16dp32bit_t0_t15.x32 R4, tmem[UR4] ;  /* 0x00000004000479ee */ /* 0x000fe20008a80000 */
[----:B------:R-:W3:Y:S01]  /*7ed0*/  LDTM.16dp32bit_t16_t31.x32 R4, tmem[UR4+0x20] ;  /* 0x00002004000479ee */ /* 0x000ee20008aa0000 */
[----:B------:R-:W-:Y:S01]  /*7ee0*/  F2FP.F16.E4M3.UNPACK_B R68, R42.H1 ;  /* 0x0000002aff44723e */ /* 0x000fe200030006ff */
[----:B------:R-:W-:Y:S01]  /*7ef0*/  NOP ;  /* 0x0000000000007918 */ /* 0x000fe20000000000 */
[----:B------:R-:W-:Y:S01]  /*7f00*/  HADD2.F32 R42, -RZ, R44.H1_H1 ;  /* 0x3000002cff2a7230 */ /* 0x000fe20000004100 */
[----:B------:R-:W-:Y:S01]  /*7f10*/  R2UR UR5, R80 ;  /* 0x00000000500572ca */ /* 0x000fe200000e0000 */
[----:B------:R-:W-:Y:S01]  /*7f20*/  HADD2.F32 R46, -RZ, R45.H1_H1 ;  /* 0x3000002dff2e7230 */ /* 0x000fe20000004100 */
[----:B------:R-:W-:Y:S01]  /*7f30*/  F2FP.F16.E4M3.UNPACK_B R47, R53.H1 ;  /* 0x00000035ff2f723e */ /* 0x000fe200030006ff */
[----:B------:R-:W-:Y:S01]  /*7f40*/  HADD2.F32 R66, -RZ, R65.H1_H1 ;  /* 0x30000041ff427230 */ /* 0x000fe20000004100 */
[-C--:B------:R-:W-:Y:S01]  /*7f50*/  F2FP.F16.E4M3.UNPACK_B R61, R41.reuse ;  /* 0x00000029ff3d723e */ /* 0x080fe200020006ff */
[--C-:B------:R-:W-:Y:S01]  /*7f60*/  HADD2.F32 R44, -RZ, R52.reuse.H1_H1 ;  /* 0x30000034ff2c7230 */ /* 0x100fe20000004100 */
[----:B------:R-:W-:Y:S01]  /*7f70*/  F2FP.F16.E4M3.UNPACK_B R63, R41.H1 ;  /* 0x00000029ff3f723e */ /* 0x000fe200030006ff */
[----:B------:R-:W-:Y:S01]  /*7f80*/  HADD2.F32 R48, -RZ, R47.H1_H1 ;  /* 0x3000002fff307230 */ /* 0x000fe20000004100 */
[-C--:B------:R-:W-:Y:S01]  /*7f90*/  F2FP.F16.E4M3.UNPACK_B R49, R54.reuse ;  /* 0x00000036ff31723e */ /* 0x080fe200020006ff */
[----:B------:R-:W-:Y:S01]  /*7fa0*/  HADD2.F32 R62, -RZ, R61.H1_H1 ;  /* 0x3000003dff3e7230 */ /* 0x000fe20000004100 */
[-C--:B------:R-:W-:Y:S01]  /*7fb0*/  F2FP.F16.E4M3.UNPACK_B R67, R43.reuse ;  /* 0x0000002bff43723e */ /* 0x080fe200020006ff */
[----:B------:R-:W-:Y:S01]  /*7fc0*/  HADD2.F32 R41, -RZ, R52.H0_H0 ;  /* 0x20000034ff297230 */ /* 0x000fe20000004100 */
[----:B------:R-:W-:Y:S01]  /*7fd0*/  F2FP.F16.E4M3.UNPACK_B R69, R43.H1 ;  /* 0x0000002bff45723e */ /* 0x000fe200030006ff */
[----:B------:R-:W-:Y:S01]  /*7fe0*/  UIADD3 UR4, UPT, UPT, UR5, 0x3a0, URZ ;  /* 0x000003a005047890 */ /* 0x000fe2000fffe0ff */
[----:B------:R-:W-:Y:S01]  /*7ff0*/  HADD2.F32 R43, -RZ, R45.H0_H0 ;  /* 0x2000002dff2b7230 */ /* 0x000fe20000004100 */
[----:B------:R-:W-:Y:S01]  /*8000*/  F2FP.F16.E4M3.UNPACK_B R51, R54.H1 ;  /* 0x00000036ff33723e */ /* 0x000fe200030006ff */
[----:B------:R-:W-:Y:S01]  /*8010*/  HADD2.F32 R50, -RZ, R49.H1_H1 ;  /* 0x30000031ff327230 */ /* 0x000fe20000004100 */
[-C--:B------:R-:W-:Y:S01]  /*8020*/  F2FP.F16.E4M3.UNPACK_B R53, R55.reuse ;  /* 0x00000037ff35723e */ /* 0x080fe200020006ff */
[----:B------:R-:W-:Y:S01]  /*8030*/  HADD2.F32 R45, -RZ, R47.H0_H0 ;  /* 0x2000002fff2d7230 */ /* 0x000fe20000004100 */
[----:B------:R-:W-:Y:S01]  /*8040*/  F2FP.F16.E4M3.UNPACK_B R55, R55.H1 ;  /* 0x00000037ff37723e */ /* 0x000fe200030006ff */
[----:B--2---:R-:W-:Y:S01]  /*8050*/  UPRMT UR4, UR6, 0x654, UR4 ;  /* 0x0000065406047896 */ /* 0x004fe20008000004 */
[C---:B---3--:R-:W-:Y:S01]  /*8060*/  FMUL R4, R38.reuse, R4 ;  /* 0x0000000426047220 */ /* 0x048fe20000400000 */
[C---:B------:R-:W-:Y:S01]  /*8070*/  FMUL R5, R38.reuse, R5 ;  /* 0x0000000526057220 */ /* 0x040fe20000400000 */
[C---:B------:R-:W-:Y:S01]  /*8080*/  FMUL R8, R38.reuse, R8 ;  /* 0x0000000826087220 */ /* 0x040fe20000400000 */
[C---:B------:R-:W-:Y:S01]  /*8090*/  FMUL R9, R38.reuse, R9 ;  /* 0x0000000926097220 */ /* 0x040fe20000400000 */
[C---:B------:R-:W-:Y:S01]  /*80a0*/  FFMA R4, R39.reuse, R40, R4 ;  /* 0x0000002827047223 */ /* 0x040fe20000000004 */
[C---:B------:R-:W-:Y:S01]  /*80b0*/  FFMA R5, R39.reuse, R42, R5 ;  /* 0x0000002a27057223 */ /* 0x040fe20000000005 */
[----:B------:R-:W-:Y:S02]  /*80c0*/  HADD2.F32 R47, -RZ, R49.H0_H0 ;  /* 0x20000031ff2f7230 */ /* 0x000fe40000004100 */
[C---:B------:R-:W-:Y:S01]  /*80d0*/  FMUL R12, R38.reuse, R12 ;  /* 0x0000000c260c7220 */ /* 0x040fe20000400000 */
[----:B------:R-:W-:Y:S01]  /*80e0*/  SYNCS.ARRIVE.TRANS64.RED.A1T0 RZ, [UR4], RZ ;  /* 0x000000ffffff79a7 */ /* 0x000fe20008100404 */
[C---:B------:R-:W-:Y:S01]  /*80f0*/  FMUL R13, R38.reuse, R13 ;  /* 0x0000000d260d7220 */ /* 0x040fe20000400000 */
[----:B------:R-:W-:Y:S02]  /*8100*/  HADD2.F32 R54, -RZ, R53.H1_H1 ;  /* 0x30000035ff367230 */ /* 0x000fe40000004100 */
[C---:B------:R-:W-:Y:S01]  /*8110*/  FMUL R16, R38.reuse, R16 ;  /* 0x0000001026107220 */ /* 0x040fe20000400000 */
        /* <DEDUP_REMOVED lines=8> */
[----:B------:R-:W-:Y:S02]  /*81a0*/  HADD2.F32 R40, -RZ, R67.H1_H1 ;  /* 0x30000043ff287230 */ /* 0x000fe40000004100 */
[C---:B------:R-:W-:Y:S01]  /*81b0*/  FMUL R29, R38.reuse, R33 ;  /* 0x00000021261d7220 */ /* 0x040fe20000400000 */
[----:B------:R-:W-:Y:S02]  /*81c0*/  HADD2.F32 R42, -RZ, R69.H1_H1 ;  /* 0x30000045ff2a7230 */ /* 0x000fe40000004100 */
[C---:B------:R-:W-:Y:S01]  /*81d0*/  FMUL R35, R38.reuse, R35 ;  /* 0x0000002326237220 */ /* 0x040fe20000400000 */
[C---:B------:R-:W-:Y:S01]  /*81e0*/  FMUL R6, R38.reuse, R6 ;  /* 0x0000000626067220 */ /* 0x040fe20000400000 */
[C---:B------:R-:W-:Y:S01]  /*81f0*/  FMUL R7, R38.reuse, R7 ;  /* 0x0000000726077220 */ /* 0x040fe20000400000 */
[C---:B------:R-:W-:Y:S01]  /*8200*/  FMUL R10, R38.reuse, R10 ;  /* 0x0000000a260a7220 */ /* 0x040fe20000400000 */
[C---:B------:R-:W-:Y:S01]  /*8210*/  FMUL R11, R38.reuse, R11 ;  /* 0x0000000b260b7220 */ /* 0x040fe20000400000 */
[C---:B------:R-:W-:Y:S01]  /*8220*/  FFMA R6, R39.reuse, R41, R6 ;  /* 0x0000002927067223 */ /* 0x040fe20000000006 */
[C---:B------:R-:W-:Y:S01]  /*8230*/  FFMA R7, R39.reuse, R44, R7 ;  /* 0x0000002c27077223 */ /* 0x040fe20000000007 */
[C---:B------:R-:W-:Y:S01]  /*8240*/  FFMA R8, R39.reuse, R43, R8 ;  /* 0x0000002b27087223 */ /* 0x040fe20000000008 */
[C---:B------:R-:W-:Y:S01]  /*8250*/  FFMA R9, R39.reuse, R46, R9 ;  /* 0x0000002e27097223 */ /* 0x040fe20000000009 */
[----:B------:R-:W-:Y:S02]  /*8260*/  HADD2.F32 R49, -RZ, R51.H0_H0 ;  /* 0x20000033ff317230 */ /* 0x000fe40000004100 */
[----:B------:R-:W-:Y:S01]  /*8270*/  FFMA R10, R39, R45, R10 ;  /* 0x0000002d270a7223 */ /* 0x000fe2000000000a */
[----:B-1----:R-:W-:Y:S01]  /*8280*/  F2FP.SATFINITE.E4M3.F32.PACK_AB_MERGE_C R80, R7, R6, RZ ;  /* 0x000000060750723e */ /* 0x002fe200048070ff */
[C---:B------:R-:W-:Y:S01]  /*8290*/  FFMA R11, R39.reuse, R48, R11 ;  /* 0x00000030270b7223 */ /* 0x040fe2000000000b */
[C---:B------:R-:W-:Y:S01]  /*82a0*/  FFMA R12, R39.reuse, R47, R12 ;  /* 0x0000002f270c7223 */ /* 0x040fe2000000000c */
[----:B------:R-:W-:Y:S01]  /*82b0*/  FFMA R13, R39, R50, R13 ;  /* 0x00000032270d7223 */ /* 0x000fe2000000000d */
[----:B------:R-:W-:Y:S01]  /*82c0*/  F2FP.SATFINITE.E4M3.F32.PACK_AB_MERGE_C R80, R5, R4, R80 ;  /* 0x000000040550723e */ /* 0x000fe20004807050 */
[----:B------:R-:W-:Y:S01]  /*82d0*/  HADD2.F32 R41, -RZ, R67.H0_H0 ;  /* 0x20000043ff297230 */ /* 0x000fe20000004100 */
[----:B------:R-:W-:Y:S01]  /*82e0*/  F2FP.SATFINITE.E4M3.F32.PACK_AB_MERGE_C R81, R11, R10, RZ ;  /* 0x0000000a0b51723e */ /* 0x000fe200048070ff */
[----:B------:R-:W-:Y:S02]  /*82f0*/  HADD2.F32 R52, -RZ, R51.H1_H1 ;  /* 0x30000033ff347230 */ /* 0x000fe40000004100 */
[C---:B------:R-:W-:Y:S01]  /*8300*/  FMUL R14, R38.reuse, R14 ;  /* 0x0000000e260e7220 */ /* 0x040fe20000400000 */
[----:B------:R-:W-:Y:S01]  /*8310*/  HADD2.F32 R51, -RZ, R53.H0_H0 ;  /* 0x20000035ff337230 */ /* 0x000fe20000004100 */
[----:B------:R-:W-:Y:S01]  /*8320*/  F2FP.SATFINITE.E4M3.F32.PACK_AB_MERGE_C R81, R9, R8, R81 ;  /* 0x000000080951723e */ /* 0x000fe20004807051 */
[C---:B------:R-:W-:Y:S01]  /*8330*/  FMUL R15, R38.reuse, R15 ;  /* 0x0000000f260f7220 */ /* 0x040fe20000400000 */
[--C-:B------:R-:W-:Y:S02]  /*8340*/  HADD2.F32 R53, -RZ, R55.reuse.H0_H0 ;  /* 0x20000037ff357230 */ /* 0x100fe40000004100 */
[C---:B------:R-:W-:Y:S01]  /*8350*/  FFMA R14, R39.reuse, R49, R14 ;  /* 0x00000031270e7223 */ /* 0x040fe2000000000e */
[----:B------:R-:W-:Y:S02]  /*8360*/  HADD2.F32 R56, -RZ, R55.H1_H1 ;  /* 0x30000037ff387230 */ /* 0x000fe40000004100 */
[C---:B------:R-:W-:Y:S01]  /*8370*/  FFMA R15, R39.reuse, R52, R15 ;  /* 0x00000034270f7223 */ /* 0x040fe2000000000f */
[C---:B------:R-:W-:Y:S01]  /*8380*/  FFMA R16, R39.reuse, R51, R16 ;  /* 0x0000003327107223 */ /* 0x040fe20000000010 */
[C---:B------:R-:W-:Y:S01]  /*8390*/  FFMA R17, R39.reuse, R54, R17 ;  /* 0x0000003627117223 */ /* 0x040fe20000000011 */
[C---:B------:R-:W-:Y:S01]  /*83a0*/  FMUL R18, R38.reuse, R18 ;  /* 0x0000001226127220 */ /* 0x040fe20000400000 */
[--C-:B------:R-:W-:Y:S02]  /*83b0*/  HADD2.F32 R55, -RZ, R57.reuse.H0_H0 ;  /* 0x20000039ff377230 */ /* 0x100fe40000004100 */
[C---:B------:R-:W-:Y:S01]  /*83c0*/  FMUL R19, R38.reuse, R19 ;  /* 0x0000001326137220 */ /* 0x040fe20000400000 */
[----:B------:R-:W-:Y:S02]  /*83d0*/  HADD2.F32 R57, -RZ, R57.H1_H1 ;  /* 0x30000039ff397230 */ /* 0x000fe40000004100 */
[C---:B------:R-:W-:Y:S01]  /*83e0*/  FFMA R18, R39.reuse, R53, R18 ;  /* 0x0000003527127223 */ /* 0x040fe20000000012 */
[--C-:B------:R-:W-:Y:S02]  /*83f0*/  HADD2.F32 R58, -RZ, R59.reuse.H0_H0 ;  /* 0x2000003bff3a7230 */ /* 0x100fe40000004100 */
[C---:B------:R-:W-:Y:S01]  /*8400*/  FMUL R3, R38.reuse, R22 ;  /* 0x0000001626037220 */ /* 0x040fe20000400000 */
[----:B------:R-:W-:Y:S02]  /*8410*/  HADD2.F32 R60, -RZ, R59.H1_H1 ;  /* 0x3000003bff3c7230 */ /* 0x000fe40000004100 */
[C---:B------:R-:W-:Y:S01]  /*8420*/  FFMA R19, R39.reuse, R56, R19 ;  /* 0x0000003827137223 */ /* 0x040fe20000000013 */
[----:B------:R-:W-:Y:S02]  /*8430*/  HADD2.F32 R59, -RZ, R61.H0_H0 ;  /* 0x2000003dff3b7230 */ /* 0x000fe40000004100 */
[C---:B------:R-:W-:Y:S01]  /*8440*/  FMUL R23, R38.reuse, R23 ;  /* 0x0000001726177220 */ /* 0x040fe20000400000 */
[C---:B------:R-:W-:Y:S01]  /*8450*/  FFMA R0, R39.reuse, R55, R0 ;  /* 0x0000003727007223 */ /* 0x040fe20000000000 */
[C---:B------:R-:W-:Y:S01]  /*8460*/  FFMA R2, R39.reuse, R57, R2 ;  /* 0x0000003927027223 */ /* 0x040fe20000000002 */
[--C-:B------:R-:W-:Y:S02]  /*8470*/  HADD2.F32 R61, -RZ, R63.reuse.H0_H0 ;  /* 0x2000003fff3d7230 */ /* 0x100fe40000004100 */
[C---:B------:R-:W-:Y:S01]  /*8480*/  FFMA R3, R39.reuse, R58, R3 ;  /* 0x0000003a27037223 */ /* 0x040fe20000000003 */
[----:B------:R-:W-:Y:S02]  /*8490*/  HADD2.F32 R64, -RZ, R63.H1_H1 ;  /* 0x3000003fff407230 */ /* 0x000fe40000004100 */
[C---:B------:R-:W-:Y:S01]  /*84a0*/  FMUL R22, R38.reuse, R26 ;  /* 0x0000001a26167220 */ /* 0x040fe20000400000 */
[----:B------:R-:W-:Y:S02]  /*84b0*/  HADD2.F32 R63, -RZ, R65.H0_H0 ;  /* 0x20000041ff3f7230 */ /* 0x000fe40000004100 */
[C---:B------:R-:W-:Y:S01]  /*84c0*/  FFMA R23, R39.reuse, R60, R23 ;  /* 0x0000003c27177223 */ /* 0x040fe20000000017 */
[C---:B------:R-:W-:Y:S01]  /*84d0*/  FMUL R27, R38.reuse, R27 ;  /* 0x0000001b261b7220 */ /* 0x040fe20000400000 */
[C---:B------:R-:W-:Y:S01]  /*84e0*/  FFMA R20, R39.reuse, R59, R20 ;  /* 0x0000003b27147223 */ /* 0x040fe20000000014 */
[C---:B------:R-:W-:Y:S01]  /*84f0*/  FFMA R21, R39.reuse, R62, R21 ;  /* 0x0000003e27157223 */ /* 0x040fe20000000015 */
[--C-:B------:R-:W-:Y:S02]  /*8500*/  HADD2.F32 R65, -RZ, R68.reuse.H0_H0 ;  /* 0x20000044ff417230 */ /* 0x100fe40000004100 */
[C---:B------:R-:W-:Y:S01]  /*8510*/  FFMA R22, R39.reuse, R61, R22 ;  /* 0x0000003d27167223 */ /* 0x040fe20000000016 */
[----:B------:R-:W-:Y:S02]  /*8520*/  HADD2.F32 R68, -RZ, R68.H1_H1 ;  /* 0x30000044ff447230 */ /* 0x000fe40000004100 */
[C---:B------:R-:W-:Y:S01]  /*8530*/  FMUL R26, R38.reuse, R30 ;  /* 0x0000001e261a7220 */ /* 0x040fe20000400000 */
[C---:B------:R-:W-:Y:S01]  /*8540*/  FFMA R27, R39.reuse, R64, R27 ;  /* 0x00000040271b7223 */ /* 0x040fe2000000001b */
[C---:B------:R-:W-:Y:S01]  /*8550*/  FMUL R31, R38.reuse, R31 ;  /* 0x0000001f261f7220 */ /* 0x040fe20000400000 */
[C---:B------:R-:W-:Y:S01]  /*8560*/  FFMA R24, R39.reuse, R63, R24 ;  /* 0x0000003f27187223 */ /* 0x040fe20000000018 */
[C---:B------:R-:W-:Y:S01]  /*8570*/  FFMA R25, R39.reuse, R66, R25 ;  /* 0x0000004227197223 */ /* 0x040fe20000000019 */
[----:B------:R-:W-:Y:S02]  /*8580*/  HADD2.F32 R67, -RZ, R69.H0_H0 ;  /* 0x20000045ff437230 */ /* 0x000fe40000004100 */
[----:B------:R-:W-:Y:S01]  /*8590*/  FMUL R30, R38, R34 ;  /* 0x00000022261e7220 */ /* 0x000fe20000400000 */
[C---:B------:R-:W-:Y:S01]  /*85a0*/  FFMA R26, R39.reuse, R65, R26 ;  /* 0x00000041271a7223 */ /* 0x040fe2000000001a */
[----:B------:R-:W-:Y:S01]  /*85b0*/  FFMA R31, R39, R68, R31 ;  /* 0x00000044271f7223 */ /* 0x000fe2000000001f */
[----:B------:R-:W-:Y:S01]  /*85c0*/  F2FP.SATFINITE.E4M3.F32.PACK_AB_MERGE_C R82, R15, R14, RZ ;  /* 0x0000000e0f52723e */ /* 0x000fe200048070ff */
[----:B------:R-:W-:Y:S01]  /*85d0*/  FFMA R28, R39, R41, R28 ;  /* 0x00000029271c7223 */ /* 0x000fe2000000001c */
[----:B------:R-:W-:Y:S01]  /*85e0*/  F2FP.SATFINITE.E4M3.F32.PACK_AB_MERGE_C R83, R19, R18, RZ ;  /* 0x000000121353723e */ /* 0x000fe200048070ff */
[C---:B------:R-:W-:Y:S01]  /*85f0*/  FFMA R29, R39.reuse, R40, R29 ;  /* 0x00000028271d7223 */ /* 0x040fe2000000001d */
[C---:B------:R-:W-:Y:S01]  /*8600*/  FFMA R30, R39.reuse, R67, R30 ;  /* 0x00000043271e7223 */ /* 0x040fe2000000001e */
[----:B------:R-:W-:Y:S01]  /*8610*/  FFMA R35, R39, R42, R35 ;  /* 0x0000002a27237223 */ /* 0x000fe20000000023 */
[----:B------:R-:W-:Y:S02]  /*8620*/  F2FP.SATFINITE.E4M3.F32.PACK_AB_MERGE_C R82, R13, R12, R82 ;  /* 0x0000000c0d52723e */ /* 0x000fe40004807052 */
[----:B------:R-:W-:Y:S02]  /*8630*/  F2FP.SATFINITE.E4M3.F32.PACK_AB_MERGE_C R83, R17, R16, R83 ;  /* 0x000000101153723e */ /* 0x000fe40004807053 */
[----:B------:R-:W-:Y:S02]  /*8640*/  F2FP.SATFINITE.E4M3.F32.PACK_AB_MERGE_C R33, R23, R3, RZ ;  /* 0x000000031721723e */ /* 0x000fe400048070ff */
[----:B------:R-:W-:Y:S01]  /*8650*/  F2FP.SATFINITE.E4M3.F32.PACK_AB_MERGE_C R34, R27, R22, RZ ;  /* 0x000000161b22723e */ /* 0x000fe200048070ff */
[----:B------:R1:W-:Y:S01]  /*8660*/  STS.128 [R87+UR43+0x1400], R80 ;  /* 0x0014005057007988 */ /* 0x0003e20008000c2b */
[----:B------:R-:W-:Y:S02]  /*8670*/  F2FP.SATFINITE.E4M3.F32.PACK_AB_MERGE_C R46, R31, R26, RZ ;  /* 0x0000001a1f2e723e */ /* 0x000fe400048070ff */
[----:B------:R-:W-:Y:S02]  /*8680*/  F2FP.SATFINITE.E4M3.F32.PACK_AB_MERGE_C R48, R35, R30, RZ ;  /* 0x0000001e2330723e */ /* 0x000fe400048070ff */
[----:B------:R-:W-:Y:S02]  /*8690*/  F2FP.SATFINITE.E4M3.F32.PACK_AB_MERGE_C R32, R2, R0, R33 ;  /* 0x000000000220723e */ /* 0x000fe40004807021 */
[----:B------:R-:W-:Y:S02]  /*86a0*/  F2FP.SATFINITE.E4M3.F32.PACK_AB_MERGE_C R33, R21, R20, R34 ;  /* 0x000000141521723e */ /* 0x000fe40004807022 */
[----:B------:R-:W-:Y:S02]  /*86b0*/  F2FP.SATFINITE.E4M3.F32.PACK_AB_MERGE_C R34, R25, R24, R46 ;  /* 0x000000181922723e */ /* 0x000fe4000480702e */
[----:B------:R-:W-:Y:S02]  /*86c0*/  F2FP.SATFINITE.E4M3.F32.PACK_AB_MERGE_C R35, R29, R28, R48 ;  /* 0x0000001c1d23723e */ /* 0x000fe40004807030 */
[----:B------:R-:W-:Y:S03]  /*86d0*/  IADD3 R46, PT, PT, R36, 0x1, RZ ;  /* 0x00000001242e7810 */ /* 0x000fe60007ffe0ff */
[----:B------:R1:W-:Y:S01]  /*86e0*/  STS.128 [R86+0x1010], R32 ;  /* 0x0010102056007388 */ /* 0x0003e20000000c00 */
[----:B------:R-:W-:Y:S01]  /*86f0*/  @!PT LDS RZ, [RZ] ;  /* 0x00000000fffff984 */ /* 0x000fe20000000800 */
[----:B------:R-:W-:Y:S01]  /*8700*/  @!PT LDS RZ, [RZ] ;  /* 0x00000000fffff984 */ /* 0x000fe20000000800 */
[----:B------:R-:W-:Y:S01]  /*8710*/  @!PT LDS RZ, [RZ] ;  /* 0x00000000fffff984 */ /* 0x000fe20000000800 */
[----:B------:R-:W-:Y:S01]  /*8720*/  @!PT LDS RZ, [RZ] ;  /* 0x00000000fffff984 */ /* 0x000fe20000000800 */
[----:B------:R2:W-:Y:S07]  /*8730*/  MEMBAR.ALL.CTA ;  /* 0x0000000000007992 */ /* 0x0005ee0000008000 */
[----:B--2---:R-:W2:Y:S02]  /*8740*/  FENCE.VIEW.ASYNC.S ;  /* 0x00000000000073c6 */ /* 0x004ea40000000000 */
[----:B--2---:R-:W-:Y:S06]  /*8750*/  BAR.SYNC.DEFER_BLOCKING 0x1, 0x80 ;  /* 0x0042000000007b1d */ /* 0x004fec0000010000 */
[----:B------:R-:W-:Y:S05]  /*8760*/  @P0 BRA `(.L_x_143) ;  /* 0x0000000000640947 */ /* 0x000fea0003800000 */
[----:B------:R-:W-:Y:S02]  /*8770*/  USHF.L.U32 UR10, UR44, 0x6, URZ ;  /* 0x000000062c0a7899 */ /* 0x000fe400080006ff */
[----:B------:R-:W-:Y:S02]  /*8780*/  UISETP.NE.AND UP0, UPT, UR56, 0x1, UPT ;  /* 0x000000013800788c */ /* 0x000fe4000bf05270 */
[----:B------:R-:W-:Y:S01]  /*8790*/  UIMAD.WIDE.U32 UR4, UR10, UR57, URZ ;  /* 0x000000390a0472a5 */ /* 0x000fe2000f8e00ff */
[----:B------:R-:W2:Y:S01]  /*87a0*/  LDCU.64 UR14, c[0x0][0x348] ;  /* 0x00006900ff0e77ac */ /* 0x000ea20008000a00 */
[----:B------:R-:W-:Y:S02]  /*87b0*/  UIADD3 UR6, UPT, UPT, UR43, 0x1400, URZ ;  /* 0x000014002b067890 */ /* 0x000fe4000fffe0ff */
[----:B------:R-:W-:Y:S02]  /*87c0*/  UISETP.NE.AND UP1, UPT, UR59, 0x1, UPT ;  /* 0x000000013b00788c */ /* 0x000fe4000bf25270 */
[----:B------:R-:W-:Y:S02]  /*87d0*/  USHF.L.U32 UR9, UR46, 0x6, URZ ;  /* 0x000000062e097899 */ /* 0x000fe400080006ff */
[----:B------:R-:W-:Y:S01]  /*87e0*/  MOV R93, UR6 ;  /* 0x00000006005d7c02 */ /* 0x000fe20008000f00 */
[----:B------:R-:W-:Y:S02]  /*87f0*/  UMOV UR4, UR5 ;  /* 0x0000000500047c82 */ /* 0x000fe40008000000 */
[----:B------:R-:W-:Y:S01]  /*8800*/  USHF.R.U32.HI UR4, URZ, UR58, UR4 ;  /* 0x0000003aff047299 */ /* 0x000fe20008011604 */
[----:B------:R-:W-:Y:S03]  /*8810*/  R2UR UR8, R93 ;  /* 0x000000005d0872ca */ /* 0x000fe600000e0000 */
[----:B------:R-:W-:Y:S04]  /*8820*/  USEL UR11, UR10, UR4, !UP0 ;  /* 0x000000040a0b7287 */ /* 0x000fe8000c000000 */
[----:B------:R-:W-:Y:S07]  /*8830*/  UIMAD.WIDE.U32 UR4, UR11, UR62, URZ ;  /* 0x0000003e0b0472a5 */ /* 0x000fee000f8e00ff */
[----:B------:R-:W-:Y:S02]  /*8840*/  UMOV UR4, UR5 ;  /* 0x0000000500047c82 */ /* 0x000fe40008000000 */
[----:B------:R-:W-:Y:S02]  /*8850*/  USHF.R.U32.HI UR5, URZ, UR63, UR4 ;  /* 0x0000003fff057299 */ /* 0x000fe40008011604 */
[----:B--2---:R-:W-:Y:S02]  /*8860*/  UIADD3 UR4, UP0, UPT, UR14, 0x680, URZ ;  /* 0x000006800e047890 */ /* 0x004fe4000ff1e0ff */
[----:B------:R-:W-:Y:S02]  /*8870*/  USEL UR12, UR11, UR5, !UP1 ;  /* 0x000000050b0c7287 */ /* 0x000fe4000c800000 */
[----:B------:R-:W-:Y:S02]  /*8880*/  UIADD3 UR5, UPT, UPT, -UR11, URZ, URZ ;  /* 0x000000ff0b057290 */ /* 0x000fe4000fffe1ff */
[----:B------:R-:W-:Y:S02]  /*8890*/  UIADD3 UR6, UPT, UPT, -UR12, URZ, URZ ;  /* 0x000000ff0c067290 */ /* 0x000fe4000fffe1ff */
[----:B------:R-:W-:Y:S02]  /*88a0*/  UIMAD UR10, UR56, UR5, UR10 ;  /* 0x00000005380a72a4 */ /* 0x000fe4000f8e020a */
[----:B------:R-:W-:Y:S02]  /*88b0*/  UIMAD UR11, UR59, UR6, UR11 ;  /* 0x000000063b0b72a4 */ /* 0x000fe4000f8e020b */
[----:B------:R-:W-:Y:S09]  /*88c0*/  UIADD3.X UR5, UPT, UPT, URZ, UR15, URZ, UP0, !UPT ;  /* 0x0000000fff057290 */ /* 0x000ff200087fe4ff */
[----:B------:R2:W-:Y:S01]  /*88d0*/  UTMASTG.4D.IM2COL [UR8], [UR4] ;  /* 0x00000008040073b5 */ /* 0x0005e20008058000 */
[----:B------:R0:W-:Y:S01]  /*88e0*/  UTMACMDFLUSH ;  /* 0x00000000000079b7 */ /* 0x0001e20000000000 */
[----:B--2---:R-:W-:Y:S04]  /*88f0*/  DEPBAR.LE SB0, 0x0 ;  /* 0x000080000000791a */ /* 0x004fe80000000000 */
.L_x_143:
[----:B------:R-:W-:Y:S05]  /*8900*/  BSYNC.RECONVERGENT B0 ;  /* 0x0000000000007941 */ /* 0x000fea0003800200 */
.L_x_142:
[----:B------:R-:W-:Y:S01]  /*8910*/  R2UR UR5, R90 ;  /* 0x000000005a0572ca */ /* 0x000fe200000e0000 */
[----:B------:R-:W-:Y:S01]  /*8920*/  BAR.SYNC.DEFER_BLOCKING 0x1, 0x80 ;  /* 0x0042000000007b1d */ /* 0x000fe20000010000 */
[----:B------:R-:W-:Y:S01]  /*8930*/  R2UR UR4, R91 ;  /* 0x000000005b0472ca */ /* 0x000fe200000e0000 */
[----:B------:R-:W-:Y:S01]  /*8940*/  UISETP.NE.AND UP0, UPT, UR47, URZ, UPT ;  /* 0x000000ff2f00728c */ /* 0x000fe2000bf05270 */
[----:B------:R-:W-:Y:S02]  /*8950*/  ISETP.NE.AND P0, PT, R46, 0x2, PT ;  /* 0x000000022e00780c */ /* 0x000fe40003f05270 */
[----:B------:R-:W-:Y:S02]  /*8960*/  LOP3.LUT R84, R84, 0x1, RZ, 0x3c, !PT ;  /* 0x0000000154547812 */ /* 0x000fe400078e3cff */
[----:B------:R-:W-:Y:S02]  /*8970*/  SEL R0, RZ, 0x1, P0 ;  /* 0x00000001ff007807 */ /* 0x000fe40000000000 */
[----:B------:R-:W-:Y:S02]  /*8980*/  SEL R36, R46, RZ, P0 ;  /* 0x000000ff2e247207 */ /* 0x000fe40000000000 */
[----:B------:R-:W-:Y:S01]  /*8990*/  LOP3.LUT R85, R85, R0, RZ, 0x3c, !PT ;  /* 0x0000000055557212 */ /* 0x000fe200078e3cff */
[----:B------:R-:W-:Y:S02]  /*89a0*/  UIADD3 UR46, UPT, UPT, UR36, UR5, URZ ;  /* 0x00000005242e7290 */ /* 0x000fe4000fffe0ff */
[----:B------:R-:W-:Y:S01]  /*89b0*/  UIADD3 UR44, UPT, UPT, UR37, UR4, URZ ;  /* 0x00000004252c7290 */ /* 0x000fe2000fffe0ff */
[----:B------:R-:W-:Y:S01]  /*89c0*/  UMOV UR45, UR54 ;  /* 0x00000036002d7c82 */ /* 0x000fe20008000000 */
[----:B------:R-:W-:Y:S10]  /*89d0*/  BRA.U UP0, `(.L_x_144) ;  /* 0xffffffe5000c7547 */ /* 0x000ff4000b83ffff */
[----:B------:R-:W-:Y:S05]  /*89e0*/  EXIT ;  /* 0x000000000000794d */ /* 0x000fea0003800000 */
.L_x_25:
[----:B------:R-:W-:Y:S07]  /*89f0*/  MOV R0, UR9 ;  /* 0x0000000900007c02 */ /* 0x000fee0008000f00 */
.L_x_145:
[----:B-1----:R1:W2:Y:S02]  /*8a00*/  SYNCS.PHASECHK.TRANS64.TRYWAIT P0, [R0+URZ+0x1b0], R5 ;  /* 0x0001b005000075a7 */ /* 0x0022a400080011ff */
[----:B--2---:R-:W-:Y:S05]  /*8a10*/  @!P0 NANOSLEEP.SYNCS 0x989680 ;  /* 0x009896800000895d */ /* 0x004fea0003900000 */
[----:B------:R-:W2:Y:S02]  /*8a20*/  @!P0 SYNCS.PHASECHK.TRANS64 P0, [R0+URZ+0x1b0], R5 ;  /* 0x0001b005000085a7 */ /* 0x000ea400080010ff */
[----:B--2---:R-:W-:Y:S05]  /*8a30*/  @!P0 BRA `(.L_x_145) ;  /* 0xfffffffc00f08947 */ /* 0x004fea000383ffff */
[----:B------:R-:W-:Y:S05]  /*8a40*/  BRA `(.L_x_24) ;  /* 0xffffff9400687947 */ /* 0x000fea000383ffff */
.L_x_32:
[----:B------:R-:W-:Y:S07]  /*8a50*/  MOV R0, UR9 ;  /* 0x0000000900007c02 */ /* 0x000fee0008000f00 */
.L_x_146:
[----:B-1----:R1:W2:Y:S02]  /*8a60*/  SYNCS.PHASECHK.TRANS64.TRYWAIT P0, [R0+URZ+0x1b0], R5 ;  /* 0x0001b005000075a7 */ /* 0x0022a400080011ff */
[----:B--2---:R-:W-:Y:S05]  /*8a70*/  @!P0 NANOSLEEP.SYNCS 0x989680 ;  /* 0x009896800000895d */ /* 0x004fea0003900000 */
[----:B------:R-:W2:Y:S02]  /*8a80*/  @!P0 SYNCS.PHASECHK.TRANS64 P0, [R0+URZ+0x1b0], R5 ;  /* 0x0001b005000085a7 */ /* 0x000ea400080010ff */
[----:B--2---:R-:W-:Y:S05]  /*8a90*/  @!P0 BRA `(.L_x_146) ;  /* 0xfffffffc00f08947 */ /* 0x004fea000383ffff */
[----:B------:R-:W-:Y:S05]  /*8aa0*/  BRA `(.L_x_31) ;  /* 0xffffff9800b87947 */ /* 0x000fea000383ffff */
.L_x_37:
[----:B------:R-:W-:-:S07]  /*8ab0*/  MOV R0, UR24 ;  /* 0x0000001800007c02 */ /* 0x000fce0008000f00 */
.L_x_147:
[----:B-1----:R1:W2:Y:S02]  /*8ac0*/  SYNCS.PHASECHK.TRANS64.TRYWAIT P0, [R0+URZ+0x380], R5 ;  /* 0x00038005000075a7 */ /* 0x0022a400080011ff */
[----:B--2---:R-:W-:Y:S05]  /*8ad0*/  @!P0 NANOSLEEP.SYNCS 0x989680 ;  /* 0x009896800000895d */ /* 0x004fea0003900000 */
[----:B------:R-:W2:Y:S02]  /*8ae0*/  @!P0 SYNCS.PHASECHK.TRANS64 P0, [R0+URZ+0x380], R5 ;  /* 0x00038005000085a7 */ /* 0x000ea400080010ff */
[----:B--2---:R-:W-:Y:S05]  /*8af0*/  @!P0 BRA `(.L_x_147) ;  /* 0xfffffffc00f08947 */ /* 0x004fea000383ffff */
[----:B------:R-:W-:Y:S05]  /*8b00*/  BRA `(.L_x_148) ;  /* 0xffffff9c00807947 */ /* 0x000fea000383ffff */
.L_x_41:
[----:B------:R-:W-:-:S07]  /*8b10*/  MOV R0, UR4 ;  /* 0x0000000400007c02 */ /* 0x000fce0008000f00 */
.L_x_149:
[----:B-1----:R1:W2:Y:S02]  /*8b20*/  SYNCS.PHASECHK.TRANS64.TRYWAIT P0, [R0+URZ], R5 ;  /* 0x00000005000075a7 */ /* 0x0022a400080011ff */
[----:B--2---:R-:W-:Y:S05]  /*8b30*/  @!P0 NANOSLEEP.SYNCS 0x989680 ;  /* 0x009896800000895d */ /* 0x004fea0003900000 */
[----:B------:R-:W2:Y:S02]  /*8b40*/  @!P0 SYNCS.PHASECHK.TRANS64 P0, [R0+URZ], R5 ;  /* 0x00000005000085a7 */ /* 0x000ea400080010ff */
[----:B--2---:R-:W-:Y:S05]  /*8b50*/  @!P0 BRA `(.L_x_149) ;  /* 0xfffffffc00f08947 */ /* 0x004fea000383ffff */
[----:B------:R-:W-:Y:S05]  /*8b60*/  BRA `(.L_x_150) ;  /* 0xffffffa400147947 */ /* 0x000fea000383ffff */
.L_x_42:
[----:B-1----:R-:W-:-:S07]  /*8b70*/  MOV R0, UR5 ;  /* 0x0000000500007c02 */ /* 0x002fce0008000f00 */
.L_x_151:
[----:B-1----:R1:W2:Y:S02]  /*8b80*/  SYNCS.PHASECHK.TRANS64.TRYWAIT P0, [R0+URZ], R3 ;  /* 0x00000003000075a7 */ /* 0x0022a400080011ff */
[----:B--2---:R-:W-:Y:S05]  /*8b90*/  @!P0 NANOSLEEP.SYNCS 0x989680 ;  /* 0x009896800000895d */ /* 0x004fea0003900000 */
[----:B------:R-:W2:Y:S02]  /*8ba0*/  @!P0 SYNCS.PHASECHK.TRANS64 P0, [R0+URZ], R3 ;  /* 0x00000003000085a7 */ /* 0x000ea400080010ff */
[----:B--2---:R-:W-:Y:S05]  /*8bb0*/  @!P0 BRA `(.L_x_151) ;  /* 0xfffffffc00f08947 */ /* 0x004fea000383ffff */
[----:B------:R-:W-:Y:S05]  /*8bc0*/  BRA `(.L_x_152) ;  /* 0xffffffa400207947 */ /* 0x000fea000383ffff */
.L_x_43:
[----:B------:R-:W-:-:S07]  /*8bd0*/  MOV R0, UR5 ;  /* 0x0000000500007c02 */ /* 0x000fce0008000f00 */
.L_x_153:
[----:B-1----:R1:W2:Y:S02]  /*8be0*/  SYNCS.PHASECHK.TRANS64.TRYWAIT P0, [R0+URZ], R3 ;  /* 0x00000003000075a7 */ /* 0x0022a400080011ff */
[----:B--2---:R-:W-:Y:S05]  /*8bf0*/  @!P0 NANOSLEEP.SYNCS 0x989680 ;  /* 0x009896800000895d */ /* 0x004fea0003900000 */
[----:B------:R-:W2:Y:S02]  /*8c00*/  @!P0 SYNCS.PHASECHK.TRANS64 P0, [R0+URZ], R3 ;  /* 0x00000003000085a7 */ /* 0x000ea400080010ff */
[----:B--2---:R-:W-:Y:S05]  /*8c10*/  @!P0 BRA `(.L_x_153) ;  /* 0xfffffffc00f08947 */ /* 0x004fea000383ffff */
[----:B------:R-:W-:Y:S05]  /*8c20*/  BRA `(.L_x_154) ;  /* 0xffffffa4002c7947 */ /* 0x000fea000383ffff */
.L_x_44:
[----:B------:R-:W-:-:S07]  /*8c30*/  MOV R0, UR5 ;  /* 0x0000000500007c02 */ /* 0x000fce0008000f00 */
.L_x_155:
[----:B-1----:R1:W2:Y:S02]  /*8c40*/  SYNCS.PHASECHK.TRANS64.TRYWAIT P0, [R0+URZ], R3 ;  /* 0x00000003000075a7 */ /* 0x0022a400080011ff */
[----:B--2---:R-:W-:Y:S05]  /*8c50*/  @!P0 NANOSLEEP.SYNCS 0x989680 ;  /* 0x009896800000895d */ /* 0x004fea0003900000 */
[----:B------:R-:W2:Y:S02]  /*8c60*/  @!P0 SYNCS.PHASECHK.TRANS64 P0, [R0+URZ], R3 ;  /* 0x00000003000085a7 */ /* 0x000ea400080010ff */
[----:B--2---:R-:W-:Y:S05]  /*8c70*/  @!P0 BRA `(.L_x_155) ;  /* 0xfffffffc00f08947 */ /* 0x004fea000383ffff */
[----:B------:R-:W-:Y:S05]  /*8c80*/  BRA `(.L_x_156) ;  /* 0xffffffa400387947 */ /* 0x000fea000383ffff */
.L_x_45:
[----:B------:R-:W-:-:S07]  /*8c90*/  MOV R0, UR5 ;  /* 0x0000000500007c02 */ /* 0x000fce0008000f00 */
.L_x_157:
[----:B-1----:R1:W2:Y:S02]  /*8ca0*/  SYNCS.PHASECHK.TRANS64.TRYWAIT P0, [R0+URZ], R3 ;  /* 0x00000003000075a7 */ /* 0x0022a400080011ff */
[----:B--2---:R-:W-:Y:S05]  /*8cb0*/  @!P0 NANOSLEEP.SYNCS 0x989680 ;  /* 0x009896800000895d */ /* 0x004fea0003900000 */
[----:B------:R-:W2:Y:S02]  /*8cc0*/  @!P0 SYNCS.PHASECHK.TRANS64 P0, [R0+URZ], R3 ;  /* 0x00000003000085a7 */ /* 0x000ea400080010ff */
[----:B--2---:R-:W-:Y:S05]  /*8cd0*/  @!P0 BRA `(.L_x_157) ;  /* 0xfffffffc00f08947 */ /* 0x004fea000383ffff */
[----:B------:R-:W-:Y:S05]  /*8ce0*/  BRA `(.L_x_158) ;  /* 0xffffffa400447947 */ /* 0x000fea000383ffff */
.L_x_46:
[----:B------:R-:W-:-:S07]  /*8cf0*/  MOV R0, UR5 ;  /* 0x0000000500007c02 */ /* 0x000fce0008000f00 */
.L_x_159:
[----:B-1----:R1:W2:Y:S02]  /*8d00*/  SYNCS.PHASECHK.TRANS64.TRYWAIT P0, [R0+URZ], R3 ;  /* 0x00000003000075a7 */ /* 0x0022a400080011ff */
[----:B--2---:R-:W-:Y:S05]  /*8d10*/  @!P0 NANOSLEEP.SYNCS 0x989680 ;  /* 0x009896800000895d */ /* 0x004fea0003900000 */
[----:B------:R-:W2:Y:S02]  /*8d20*/  @!P0 SYNCS.PHASECHK.TRANS64 P0, [R0+URZ], R3 ;  /* 0x00000003000085a7 */ /* 0x000ea400080010ff */
[----:B--2---:R-:W-:Y:S05]  /*8d30*/  @!P0 BRA `(.L_x_159) ;  /* 0xfffffffc00f08947 */ /* 0x004fea000383ffff */
[----:B------:R-:W-:Y:S05]  /*8d40*/  BRA `(.L_x_160) ;  /* 0xffffffa400507947 */ /* 0x000fea000383ffff */
.L_x_47:
[----:B------:R-:W-:-:S07]  /*8d50*/  MOV R0, UR5 ;  /* 0x0000000500007c02 */ /* 0x000fce0008000f00 */
.L_x_161:
[----:B-1----:R1:W2:Y:S02]  /*8d60*/  SYNCS.PHASECHK.TRANS64.TRYWAIT P0, [R0+URZ], R3 ;  /* 0x00000003000075a7 */ /* 0x0022a400080011ff */
[----:B--2---:R-:W-:Y:S05]  /*8d70*/  @!P0 NANOSLEEP.SYNCS 0x989680 ;  /* 0x009896800000895d */ /* 0x004fea0003900000 */
[----:B------:R-:W2:Y:S02]  /*8d80*/  @!P0 SYNCS.PHASECHK.TRANS64 P0, [R0+URZ], R3 ;  /* 0x00000003000085a7 */ /* 0x000ea400080010ff */
[----:B--2---:R-:W-:Y:S05]  /*8d90*/  @!P0 BRA `(.L_x_161) ;  /* 0xfffffffc00f08947 */ /* 0x004fea000383ffff */
[----:B------:R-:W-:Y:S05]  /*8da0*/  BRA `(.L_x_162) ;  /* 0xffffffa4005c7947 */ /* 0x000fea000383ffff */
.L_x_48:
[----:B------:R-:W-:-:S07]  /*8db0*/  MOV R0, UR5 ;  /* 0x0000000500007c02 */ /* 0x000fce0008000f00 */
.L_x_163:
[----:B-1----:R1:W2:Y:S02]  /*8dc0*/  SYNCS.PHASECHK.TRANS64.TRYWAIT P0, [R0+URZ], R3 ;  /* 0x00000003000075a7 */ /* 0x0022a400080011ff */
[----:B--2---:R-:W-:Y:S05]  /*8dd0*/  @!P0 NANOSLEEP.SYNCS 0x989680 ;  /* 0x009896800000895d */ /* 0x004fea0003900000 */
[----:B------:R-:W2:Y:S02]  /*8de0*/  @!P0 SYNCS.PHASECHK.TRANS64 P0, [R0+URZ], R3 ;  /* 0x00000003000085a7 */ /* 0x000ea400080010ff */
[----:B--2---:R-:W-:Y:S05]  /*8df0*/  @!P0 BRA `(.L_x_163) ;  /* 0xfffffffc00f08947 */ /* 0x004fea000383ffff */
[----:B------:R-:W-:Y:S05]  /*8e00*/  BRA `(.L_x_164) ;  /* 0xffffffa400687947 */ /* 0x000fea000383ffff */
.L_x_49:
[----:B------:R-:W-:-:S07]  /*8e10*/  MOV R0, UR5 ;  /* 0x0000000500007c02 */ /* 0x000fce0008000f00 */
.L_x_165:
[----:B-1----:R1:W2:Y:S02]  /*8e20*/  SYNCS.PHASECHK.TRANS64.TRYWAIT P0, [R0+URZ], R3 ;  /* 0x00000003000075a7 */ /* 0x0022a400080011ff */
[----:B--2---:R-:W-:Y:S05]  /*8e30*/  @!P0 NANOSLEEP.SYNCS 0x989680 ;  /* 0x009896800000895d */ /* 0x004fea0003900000 */
[----:B------:R-:W2:Y:S02]  /*8e40*/  @!P0 SYNCS.PHASECHK.TRANS64 P0, [R0+URZ], R3 ;  /* 0x00000003000085a7 */ /* 0x000ea400080010ff */
[----:B--2---:R-:W-:Y:S05]  /*8e50*/  @!P0 BRA `(.L_x_165) ;  /* 0xfffffffc00f08947 */ /* 0x004fea000383ffff */
[----:B------:R-:W-:Y:S05]  /*8e60*/  BRA `(.L_x_166) ;  /* 0xffffffa400747947 */ /* 0x000fea000383ffff */
.L_x_50:
[----:B------:R-:W-:-:S07]  /*8e70*/  MOV R0, UR5 ;  /* 0x0000000500007c02 */ /* 0x000fce0008000f00 */
.L_x_167:
[----:B-1----:R1:W2:Y:S02]  /*8e80*/  SYNCS.PHASECHK.TRANS64.TRYWAIT P0, [R0+URZ], R3 ;  /* 0x00000003000075a7 */ /* 0x0022a400080011ff */
[----:B--2---:R-:W-:Y:S05]  /*8e90*/  @!P0 NANOSLEEP.SYNCS 0x989680 ;  /* 0x009896800000895d */ /* 0x004fea0003900000 */
[----:B------:R-:W2:Y:S02]  /*8ea0*/  @!P0 SYNCS.PHASECHK.TRANS64 P0, [R0+URZ], R3 ;  /* 0x00000003000085a7 */ /* 0x000ea400080010ff */
[----:B--2---:R-:W-:Y:S05]  /*8eb0*/  @!P0 BRA `(.L_x_167) ;  /* 0xfffffffc00f08947 */ /* 0x004fea000383ffff */
[----:B------:R-:W-:Y:S05]  /*8ec0*/  BRA `(.L_x_168) ;  /* 0xffffffa400807947 */ /* 0x000fea000383ffff */
.L_x_51:
[----:B------:R-:W-:-:S07]  /*8ed0*/  MOV R0, UR5 ;  /* 0x0000000500007c02 */ /* 0x000fce0008000f00 */
.L_x_169:
[----:B-1----:R1:W2:Y:S02]  /*8ee0*/  SYNCS.PHASECHK.TRANS64.TRYWAIT P0, [R0+URZ], R3 ;  /* 0x00000003000075a7 */ /* 0x0022a400080011ff */
[----:B--2---:R-:W-:Y:S05]  /*8ef0*/  @!P0 NANOSLEEP.SYNCS 0x989680 ;  /* 0x009896800000895d */ /* 0x004fea0003900000 */
[----:B------:R-:W2:Y:S02]  /*8f00*/  @!P0 SYNCS.PHASECHK.TRANS64 P0, [R0+URZ], R3 ;  /* 0x00000003000085a7 */ /* 0x000ea400080010ff */
[----:B--2---:R-:W-:Y:S05]  /*8f10*/  @!P0 BRA `(.L_x_169) ;  /* 0xfffffffc00f08947 */ /* 0x004fea000383ffff */
[----:B------:R-:W-:Y:S05]  /*8f20*/  BRA `(.L_x_170) ;  /* 0xffffffa4008c7947 */ /* 0x000fea000383ffff */
.L_x_52:
[----:B------:R-:W-:-:S07]  /*8f30*/  MOV R0, UR5 ;  /* 0x0000000500007c02 */ /* 0x000fce0008000f00 */
.L_x_171:
[----:B-1----:R1:W2:Y:S02]  /*8f40*/  SYNCS.PHASECHK.TRANS64.TRYWAIT P0, [R0+URZ], R3 ;  /* 0x00000003000075a7 */ /* 0x0022a400080011ff */
[----:B--2---:R-:W-:Y:S05]  /*8f50*/  @!P0 NANOSLEEP.SYNCS 0x989680 ;  /* 0x009896800000895d */ /* 0x004fea0003900000 */
[----:B------:R-:W2:Y:S02]  /*8f60*/  @!P0 SYNCS.PHASECHK.TRANS64 P0, [R0+URZ], R3 ;  /* 0x00000003000085a7 */ /* 0x000ea400080010ff */
[----:B--2---:R-:W-:Y:S05]  /*8f70*/  @!P0 BRA `(.L_x_171) ;  /* 0xfffffffc00f08947 */ /* 0x004fea000383ffff */
[----:B------:R-:W-:Y:S05]  /*8f80*/  BRA `(.L_x_172) ;  /* 0xffffffa400987947 */ /* 0x000fea000383ffff */
.L_x_53:
[----:B------:R-:W-:-:S07]  /*8f90*/  MOV R0, UR5 ;  /* 0x0000000500007c02 */ /* 0x000fce0008000f00 */
.L_x_173:
[----:B-1----:R1:W2:Y:S02]  /*8fa0*/  SYNCS.PHASECHK.TRANS64.TRYWAIT P0, [R0+URZ], R3 ;  /* 0x00000003000075a7 */ /* 0x0022a400080011ff */
[----:B--2---:R-:W-:Y:S05]  /*8fb0*/  @!P0 NANOSLEEP.SYNCS 0x989680 ;  /* 0x009896800000895d */ /* 0x004fea0003900000 */
[----:B------:R-:W2:Y:S02]  /*8fc0*/  @!P0 SYNCS.PHASECHK.TRANS64 P0, [R0+URZ], R3 ;  /* 0x00000003000085a7 */ /* 0x000ea400080010ff */
[----:B--2---:R-:W-:Y:S05]  /*8fd0*/  @!P0 BRA `(.L_x_173) ;  /* 0xfffffffc00f08947 */ /* 0x004fea000383ffff */
[----:B------:R-:W-:Y:S05]  /*8fe0*/  BRA `(.L_x_174) ;  /* 0xffffffa400a47947 */ /* 0x000fea000383ffff */
.L_x_54:
[----:B------:R-:W-:-:S07]  /*8ff0*/  MOV R0, UR5 ;  /* 0x0000000500007c02 */ /* 0x000fce0008000f00 */
.L_x_175:
[----:B-1----:R1:W2:Y:S02]  /*9000*/  SYNCS.PHASECHK.TRANS64.TRYWAIT P0, [R0+URZ], R3 ;  /* 0x00000003000075a7 */ /* 0x0022a400080011ff */
[----:B--2---:R-:W-:Y:S05]  /*9010*/  @!P0 NANOSLEEP.SYNCS 0x989680 ;  /* 0x009896800000895d */ /* 0x004fea0003900000 */
[----:B------:R-:W2:Y:S02]  /*9020*/  @!P0 SYNCS.PHASECHK.TRANS64 P0, [R0+URZ], R3 ;  /* 0x00000003000085a7 */ /* 0x000ea400080010ff */
[----:B--2---:R-:W-:Y:S05]  /*9030*/  @!P0 BRA `(.L_x_175) ;  /* 0xfffffffc00f08947 */ /* 0x004fea000383ffff */
[----:B------:R-:W-:Y:S05]  /*9040*/  BRA `(.L_x_176) ;  /* 0xffffffa400b07947 */ /* 0x000fea000383ffff */
.L_x_55:
[----:B------:R-:W-:-:S07]  /*9050*/  MOV R0, UR5 ;  /* 0x0000000500007c02 */ /* 0x000fce0008000f00 */
.L_x_177:
[----:B-1----:R1:W2:Y:S02]  /*9060*/  SYNCS.PHASECHK.TRANS64.TRYWAIT P0, [R0+URZ], R3 ;  /* 0x00000003000075a7 */ /* 0x0022a400080011ff */
[----:B--2---:R-:W-:Y:S05]  /*9070*/  @!P0 NANOSLEEP.SYNCS 0x989680 ;  /* 0x009896800000895d */ /* 0x004fea0003900000 */
[----:B------:R-:W2:Y:S02]  /*9080*/  @!P0 SYNCS.PHASECHK.TRANS64 P0, [R0+URZ], R3 ;  /* 0x00000003000085a7 */ /* 0x000ea400080010ff */
[----:B--2---:R-:W-:Y:S05]  /*9090*/  @!P0 BRA `(.L_x_177) ;  /* 0xfffffffc00f08947 */ /* 0x004fea000383ffff */
[----:B------:R-:W-:Y:S05]  /*90a0*/  BRA `(.L_x_178) ;  /* 0xffffffa400bc7947 */ /* 0x000fea000383ffff */
.L_x_56:
[----:B------:R-:W-:-:S07]  /*90b0*/  MOV R0, UR5 ;  /* 0x0000000500007c02 */ /* 0x000fce0008000f00 */
.L_x_179:
[----:B-1----:R1:W2:Y:S02]  /*90c0*/  SYNCS.PHASECHK.TRANS64.TRYWAIT P0, [R0+URZ], R3 ;  /* 0x00000003000075a7 */ /* 0x0022a400080011ff */
[----:B--2---:R-:W-:Y:S05]  /*90d0*/  @!P0 NANOSLEEP.SYNCS 0x989680 ;  /* 0x009896800000895d */ /* 0x004fea0003900000 */
[----:B------:R-:W2:Y:S02]  /*90e0*/  @!P0 SYNCS.PHASECHK.TRANS64 P0, [R0+URZ], R3 ;  /* 0x00000003000085a7 */ /* 0x000ea400080010ff */
[----:B--2---:R-:W-:Y:S05]  /*90f0*/  @!P0 BRA `(.L_x_179) ;  /* 0xfffffffc00f08947 */ /* 0x004fea000383ffff */
[----:B------:R-:W-:Y:S05]  /*9100*/  BRA `(.L_x_180) ;  /* 0xffffffa400c87947 */ /* 0x000fea000383ffff */
.L_x_57:
[----:B------:R-:W-:-:S07]  /*9110*/  MOV R0, UR5 ;  /* 0x0000000500007c02 */ /* 0x000fce0008000f00 */
.L_x_181:
[----:B-1----:R1:W2:Y:S02]  /*9120*/  SYNCS.PHASECHK.TRANS64.TRYWAIT P0, [R0+URZ], R3 ;  /* 0x00000003000075a7 */ /* 0x0022a400080011ff */
[----:B--2---:R-:W-:Y:S05]  /*9130*/  @!P0 NANOSLEEP.SYNCS 0x989680 ;  /* 0x009896800000895d */ /* 0x004fea0003900000 */
[----:B------:R-:W2:Y:S02]  /*9140*/  @!P0 SYNCS.PHASECHK.TRANS64 P0, [R0+URZ], R3 ;  /* 0x00000003000085a7 */ /* 0x000ea400080010ff */
[----:B--2---:R-:W-:Y:S05]  /*9150*/  @!P0 BRA `(.L_x_181) ;  /* 0xfffffffc00f08947 */ /* 0x004fea000383ffff */
[----:B------:R-:W-:Y:S05]  /*9160*/  BRA `(.L_x_182) ;  /* 0xffffffa400d47947 */ /* 0x000fea000383ffff */
.L_x_58:
[----:B------:R-:W-:-:S07]  /*9170*/  MOV R0, UR5 ;  /* 0x0000000500007c02 */ /* 0x000fce0008000f00 */
.L_x_183:
[----:B-1----:R1:W2:Y:S02]  /*9180*/  SYNCS.PHASECHK.TRANS64.TRYWAIT P0, [R0+URZ], R3 ;  /* 0x00000003000075a7 */ /* 0x0022a400080011ff */
[----:B--2---:R-:W-:Y:S05]  /*9190*/  @!P0 NANOSLEEP.SYNCS 0x989680 ;  /* 0x009896800000895d */ /* 0x004fea0003900000 */
[----:B------:R-:W2:Y:S02]  /*91a0*/  @!P0 SYNCS.PHASECHK.TRANS64 P0, [R0+URZ], R3 ;  /* 0x00000003000085a7 */ /* 0x000ea400080010ff */
[----:B--2---:R-:W-:Y:S05]  /*91b0*/  @!P0 BRA `(.L_x_183) ;  /* 0xfffffffc00f08947 */ /* 0x004fea000383ffff */
[----:B------:R-:W-:Y:S05]  /*91c0*/  BRA `(.L_x_184) ;  /* 0xffffffa400e07947 */ /* 0x000fea000383ffff */
.L_x_59:
[----:B------:R-:W-:-:S07]  /*91d0*/  MOV R0, UR5 ;  /* 0x0000000500007c02 */ /* 0x000fce0008000f00 */
.L_x_185:
[----:B-1----:R1:W2:Y:S02]  /*91e0*/  SYNCS.PHASECHK.TRANS64.TRYWAIT P0, [R0+URZ], R3 ;  /* 0x00000003000075a7 */ /* 0x0022a400080011ff */
[----:B--2---:R-:W-:Y:S05]  /*91f0*/  @!P0 NANOSLEEP.SYNCS 0x989680 ;  /* 0x009896800000895d */ /* 0x004fea0003900000 */
[----:B------:R-:W2:Y:S02]  /*9200*/  @!P0 SYNCS.PHASECHK.TRANS64 P0, [R0+URZ], R3 ;  /* 0x00000003000085a7 */ /* 0x000ea400080010ff */
[----:B--2---:R-:W-:Y:S05]  /*9210*/  @!P0 BRA `(.L_x_185) ;  /* 0xfffffffc00f08947 */ /* 0x004fea000383ffff */
[----:B------:R-:W-:Y:S05]  /*9220*/  BRA `(.L_x_186) ;  /* 0xffffffa400ec7947 */ /* 0x000fea000383ffff */
.L_x_60:
[----:B------:R-:W-:-:S07]  /*9230*/  MOV R0, UR5 ;  /* 0x0000000500007c02 */ /* 0x000fce0008000f00 */
.L_x_187:
[----:B-1----:R1:W2:Y:S02]  /*9240*/  SYNCS.PHASECHK.TRANS64.TRYWAIT P0, [R0+URZ], R3 ;  /* 0x00000003000075a7 */ /* 0x0022a400080011ff */
[----:B--2---:R-:W-:Y:S05]  /*9250*/  @!P0 NANOSLEEP.SYNCS 0x989680 ;  /* 0x009896800000895d */ /* 0x004fea0003900000 */
[----:B------:R-:W2:Y:S02]  /*9260*/  @!P0 SYNCS.PHASECHK.TRANS64 P0, [R0+URZ], R3 ;  /* 0x00000003000085a7 */ /* 0x000ea400080010ff */
[----:B--2---:R-:W-:Y:S05]  /*9270*/  @!P0 BRA `(.L_x_187) ;  /* 0xfffffffc00f08947 */ /* 0x004fea000383ffff */
[----:B------:R-:W-:Y:S05]  /*9280*/  BRA `(.L_x_188) ;  /* 0xffffffa400f87947 */ /* 0x000fea000383ffff */
.L_x_61:
[----:B------:R-:W-:-:S07]  /*9290*/  MOV R0, UR5 ;  /* 0x0000000500007c02 */ /* 0x000fce0008000f00 */
.L_x_189:
[----:B-1----:R1:W2:Y:S02]  /*92a0*/  SYNCS.PHASECHK.TRANS64.TRYWAIT P0, [R0+URZ], R3 ;  /* 0x00000003000075a7 */ /* 0x0022a400080011ff */
[----:B--2---:R-:W-:Y:S05]  /*92b0*/  @!P0 NANOSLEEP.SYNCS 0x989680 ;  /* 0x009896800000895d */ /* 0x004fea0003900000 */
[----:B------:R-:W2:Y:S02]  /*92c0*/  @!P0 SYNCS.PHASECHK.TRANS64 P0, [R0+URZ], R3 ;  /* 0x00000003000085a7 */ /* 0x000ea400080010ff */
[----:B--2---:R-:W-:Y:S05]  /*92d0*/  @!P0 BRA `(.L_x_189) ;  /* 0xfffffffc00f08947 */ /* 0x004fea000383ffff */
[----:B------:R-:W-:Y:S05]  /*92e0*/  BRA `(.L_x_190) ;  /* 0xffffffa800047947 */ /* 0x000fea000383ffff */
.L_x_62:
[----:B------:R-:W-:-:S07]  /*92f0*/  MOV R0, UR5 ;  /* 0x0000000500007c02 */ /* 0x000fce0008000f00 */
.L_x_191:
[----:B-1----:R1:W2:Y:S02]  /*9300*/  SYNCS.PHASECHK.TRANS64.TRYWAIT P0, [R0+URZ], R3 ;  /* 0x00000003000075a7 */ /* 0x0022a400080011ff */
[----:B--2---:R-:W-:Y:S05]  /*9310*/  @!P0 NANOSLEEP.SYNCS 0x989680 ;  /* 0x009896800000895d */ /* 0x004fea0003900000 */
[----:B------:R-:W2:Y:S02]  /*9320*/  @!P0 SYNCS.PHASECHK.TRANS64 P0, [R0+URZ], R3 ;  /* 0x00000003000085a7 */ /* 0x000ea400080010ff */
[----:B--2---:R-:W-:Y:S05]  /*9330*/  @!P0 BRA `(.L_x_191) ;  /* 0xfffffffc00f08947 */ /* 0x004fea000383ffff */
[----:B------:R-:W-:Y:S05]  /*9340*/  BRA `(.L_x_192) ;  /* 0xffffffa800107947 */ /* 0x000fea000383ffff */
.L_x_63:
[----:B------:R-:W-:-:S07]  /*9350*/  MOV R0, UR5 ;  /* 0x0000000500007c02 */ /* 0x000fce0008000f00 */
.L_x_193:
[----:B-1----:R1:W2:Y:S02]  /*9360*/  SYNCS.PHASECHK.TRANS64.TRYWAIT P0, [R0+URZ], R3 ;  /* 0x00000003000075a7 */ /* 0x0022a400080011ff */
[----:B--2---:R-:W-:Y:S05]  /*9370*/  @!P0 NANOSLEEP.SYNCS 0x989680 ;  /* 0x009896800000895d */ /* 0x004fea0003900000 */
[----:B------:R-:W2:Y:S02]  /*9380*/  @!P0 SYNCS.PHASECHK.TRANS64 P0, [R0+URZ], R3 ;  /* 0x00000003000085a7 */ /* 0x000ea400080010ff */
[----:B--2---:R-:W-:Y:S05]  /*9390*/  @!P0 BRA `(.L_x_193) ;  /* 0xfffffffc00f08947 */ /* 0x004fea000383ffff */
[----:B------:R-:W-:Y:S05]  /*93a0*/  BRA `(.L_x_194) ;  /* 0xffffffa8001c7947 */ /* 0x000fea000383ffff */
.L_x_64:
[----:B------:R-:W-:-:S07]  /*93b0*/  MOV R0, UR5 ;  /* 0x0000000500007c02 */ /* 0x000fce0008000f00 */
.L_x_195:
[----:B-1----:R1:W2:Y:S02]  /*93c0*/  SYNCS.PHASECHK.TRANS64.TRYWAIT P0, [R0+URZ], R3 ;  /* 0x00000003000075a7 */ /* 0x0022a400080011ff */
[----:B--2---:R-:W-:Y:S05]  /*93d0*/  @!P0 NANOSLEEP.SYNCS 0x989680 ;  /* 0x009896800000895d */ /* 0x004fea0003900000 */
[----:B------:R-:W2:Y:S02]  /*93e0*/  @!P0 SYNCS.PHASECHK.TRANS64 P0, [R0+URZ], R3 ;  /* 0x00000003000085a7 */ /* 0x000ea400080010ff */
[----:B--2---:R-:W-:Y:S05]  /*93f0*/  @!P0 BRA `(.L_x_195) ;  /* 0xfffffffc00f08947 */ /* 0x004fea000383ffff */
[----:B------:R-:W-:Y:S05]  /*9400*/  BRA `(.L_x_196) ;  /* 0xffffffa800287947 */ /* 0x000fea000383ffff */
.L_x_65:
[----:B------:R-:W-:-:S07]  /*9410*/  MOV R0, UR5 ;  /* 0x0000000500007c02 */ /* 0x000fce0008000f00 */
.L_x_197:
[----:B-1----:R1:W2:Y:S02]  /*9420*/  SYNCS.PHASECHK.TRANS64.TRYWAIT P0, [R0+URZ], R3 ;  /* 0x00000003000075a7 */ /* 0x0022a400080011ff */
[----:B--2---:R-:W-:Y:S05]  /*9430*/  @!P0 NANOSLEEP.SYNCS 0x989680 ;  /* 0x009896800000895d */ /* 0x004fea0003900000 */
[----:B------:R-:W2:Y:S02]  /*9440*/  @!P0 SYNCS.PHASECHK.TRANS64 P0, [R0+URZ], R3 ;  /* 0x00000003000085a7 */ /* 0x000ea400080010ff */
[----:B--2---:R-:W-:Y:S05]  /*9450*/  @!P0 BRA `(.L_x_197) ;  /* 0xfffffffc00f08947 */ /* 0x004fea000383ffff */
[----:B------:R-:W-:Y:S05]  /*9460*/  BRA `(.L_x_198) ;  /* 0xffffffa800347947 */ /* 0x000fea000383ffff */
.L_x_66:
[----:B------:R-:W-:-:S07]  /*9470*/  MOV R0, UR5 ;  /* 0x0000000500007c02 */ /* 0x000fce0008000f00 */
.L_x_199:
[----:B-1----:R1:W2:Y:S02]  /*9480*/  SYNCS.PHASECHK.TRANS64.TRYWAIT P0, [R0+URZ], R3 ;  /* 0x00000003000075a7 */ /* 0x0022a400080011ff */
[----:B--2---:R-:W-:Y:S05]  /*9490*/  @!P0 NANOSLEEP.SYNCS 0x989680 ;  /* 0x009896800000895d */ /* 0x004fea0003900000 */
[----:B------:R-:W2:Y:S02]  /*94a0*/  @!P0 SYNCS.PHASECHK.TRANS64 P0, [R0+URZ], R3 ;  /* 0x00000003000085a7 */ /* 0x000ea400080010ff */
[----:B--2---:R-:W-:Y:S05]  /*94b0*/  @!P0 BRA `(.L_x_199) ;  /* 0xfffffffc00f08947 */ /* 0x004fea000383ffff */
[----:B------:R-:W-:Y:S05]  /*94c0*/  BRA `(.L_x_200) ;  /* 0xffffffa800407947 */ /* 0x000fea000383ffff */
.L_x_67:
[----:B------:R-:W-:-:S07]  /*94d0*/  MOV R0, UR5 ;  /* 0x0000000500007c02 */ /* 0x000fce0008000f00 */
.L_x_201:
[----:B-1----:R1:W2:Y:S02]  /*94e0*/  SYNCS.PHASECHK.TRANS64.TRYWAIT P0, [R0+URZ], R3 ;  /* 0x00000003000075a7 */ /* 0x0022a400080011ff */
[----:B--2---:R-:W-:Y:S05]  /*94f0*/  @!P0 NANOSLEEP.SYNCS 0x989680 ;  /* 0x009896800000895d */ /* 0x004fea0003900000 */
[----:B------:R-:W2:Y:S02]  /*9500*/  @!P0 SYNCS.PHASECHK.TRANS64 P0, [R0+URZ], R3 ;  /* 0x00000003000085a7 */ /* 0x000ea400080010ff */
[----:B--2---:R-:W-:Y:S05]  /*9510*/  @!P0 BRA `(.L_x_201) ;  /* 0xfffffffc00f08947 */ /* 0x004fea000383ffff */
[----:B------:R-:W-:Y:S05]  /*9520*/  BRA `(.L_x_202) ;  /* 0xffffffa8004c7947 */ /* 0x000fea000383ffff */
.L_x_68:
[----:B------:R-:W-:-:S07]  /*9530*/  MOV R0, UR5 ;  /* 0x0000000500007c02 */ /* 0x000fce0008000f00 */
.L_x_203:
[----:B-1----:R1:W2:Y:S02]  /*9540*/  SYNCS.PHASECHK.TRANS64.TRYWAIT P0, [R0+URZ], R3 ;  /* 0x00000003000075a7 */ /* 0x0022a400080011ff */
[----:B--2---:R-:W-:Y:S05]  /*9550*/  @!P0 NANOSLEEP.SYNCS 0x989680 ;  /* 0x009896800000895d */ /* 0x004fea0003900000 */
[----:B------:R-:W2:Y:S02]  /*9560*/  @!P0 SYNCS.PHASECHK.TRANS64 P0, [R0+URZ], R3 ;  /* 0x00000003000085a7 */ /* 0x000ea400080010ff */
[----:B--2---:R-:W-:Y:S05]  /*9570*/  @!P0 BRA `(.L_x_203) ;  /* 0xfffffffc00f08947 */ /* 0x004fea000383ffff */
[----:B------:R-:W-:Y:S05]  /*9580*/  BRA `(.L_x_204) ;  /* 0xffffffa800587947 */ /* 0x000fea000383ffff */
.L_x_69:
[----:B------:R-:W-:-:S07]  /*9590*/  MOV R0, UR5 ;  /* 0x0000000500007c02 */ /* 0x000fce0008000f00 */
.L_x_205:
[----:B-1----:R1:W2:Y:S02]  /*95a0*/  SYNCS.PHASECHK.TRANS64.TRYWAIT P0, [R0+URZ], R3 ;  /* 0x00000003000075a7 */ /* 0x0022a400080011ff */
[----:B--2---:R-:W-:Y:S05]  /*95b0*/  @!P0 NANOSLEEP.SYNCS 0x989680 ;  /* 0x009896800000895d */ /* 0x004fea0003900000 */
[----:B------:R-:W2:Y:S02]  /*95c0*/  @!P0 SYNCS.PHASECHK.TRANS64 P0, [R0+URZ], R3 ;  /* 0x00000003000085a7 */ /* 0x000ea400080010ff */
[----:B--2---:R-:W-:Y:S05]  /*95d0*/  @!P0 BRA `(.L_x_205) ;  /* 0xfffffffc00f08947 */ /* 0x004fea000383ffff */
[----:B------:R-:W-:Y:S05]  /*95e0*/  BRA `(.L_x_206) ;  /* 0xffffffa800647947 */ /* 0x000fea000383ffff */
.L_x_70:
[----:B------:R-:W-:-:S07]  /*95f0*/  MOV R0, UR5 ;  /* 0x0000000500007c02 */ /* 0x000fce0008000f00 */
.L_x_207:
[----:B-1----:R1:W2:Y:S02]  /*9600*/  SYNCS.PHASECHK.TRANS64.TRYWAIT P0, [R0+URZ], R3 ;  /* 0x00000003000075a7 */ /* 0x0022a400080011ff */
[----:B--2---:R-:W-:Y:S05]  /*9610*/  @!P0 NANOSLEEP.SYNCS 0x989680 ;  /* 0x009896800000895d */ /* 0x004fea0003900000 */
[----:B------:R-:W2:Y:S02]  /*9620*/  @!P0 SYNCS.PHASECHK.TRANS64 P0, [R0+URZ], R3 ;  /* 0x00000003000085a7 */ /* 0x000ea400080010ff */
[----:B--2---:R-:W-:Y:S05]  /*9630*/  @!P0 BRA `(.L_x_207) ;  /* 0xfffffffc00f08947 */ /* 0x004fea000383ffff */
[----:B------:R-:W-:Y:S05]  /*9640*/  BRA `(.L_x_208) ;  /* 0xffffffa800707947 */ /* 0x000fea000383ffff */
.L_x_71:
[----:B------:R-:W-:-:S07]  /*9650*/  MOV R0, UR5 ;  /* 0x0000000500007c02 */ /* 0x000fce0008000f00 */
.L_x_209:
[----:B-1----:R1:W2:Y:S02]  /*9660*/  SYNCS.PHASECHK.TRANS64.TRYWAIT P0, [R0+URZ], R3 ;  /* 0x00000003000075a7 */ /* 0x0022a400080011ff */
[----:B--2---:R-:W-:Y:S05]  /*9670*/  @!P0 NANOSLEEP.SYNCS 0x989680 ;  /* 0x009896800000895d */ /* 0x004fea0003900000 */
[----:B------:R-:W2:Y:S02]  /*9680*/  @!P0 SYNCS.PHASECHK.TRANS64 P0, [R0+URZ], R3 ;  /* 0x00000003000085a7 */ /* 0x000ea400080010ff */
[----:B--2---:R-:W-:Y:S05]  /*9690*/  @!P0 BRA `(.L_x_209) ;  /* 0xfffffffc00f08947 */ /* 0x004fea000383ffff */
[----:B------:R-:W-:Y:S05]  /*96a0*/  BRA `(.L_x_210) ;  /* 0xffffffa8007c7947 */ /* 0x000fea000383ffff */
.L_x_72:
[----:B------:R-:W-:-:S07]  /*96b0*/  MOV R0, UR5 ;  /* 0x0000000500007c02 */ /* 0x000fce0008000f00 */
.L_x_211:
[----:B-1----:R1:W2:Y:S02]  /*96c0*/  SYNCS.PHASECHK.TRANS64.TRYWAIT P0, [R0+URZ], R3 ;  /* 0x00000003000075a7 */ /* 0x0022a400080011ff */
[----:B--2---:R-:W-:Y:S05]  /*96d0*/  @!P0 NANOSLEEP.SYNCS 0x989680 ;  /* 0x009896800000895d */ /* 0x004fea0003900000 */
[----:B------:R-:W2:Y:S02]  /*96e0*/  @!P0 SYNCS.PHASECHK.TRANS64 P0, [R0+URZ], R3 ;  /* 0x00000003000085a7 */ /* 0x000ea400080010ff */
[----:B--2---:R-:W-:Y:S05]  /*96f0*/  @!P0 BRA `(.L_x_211) ;  /* 0xfffffffc00f08947 */ /* 0x004fea000383ffff */
[----:B------:R-:W-:Y:S05]  /*9700*/  BRA `(.L_x_212) ;  /* 0xffffffa800887947 */ /* 0x000fea000383ffff */
.L_x_73:
[----:B------:R-:W-:-:S07]  /*9710*/  MOV R0, UR5 ;  /* 0x0000000500007c02 */ /* 0x000fce0008000f00 */
.L_x_213:
[----:B-1----:R1:W2:Y:S02]  /*9720*/  SYNCS.PHASECHK.TRANS64.TRYWAIT P0, [R0+URZ], R3 ;  /* 0x00000003000075a7 */ /* 0x0022a400080011ff */
[----:B--2---:R-:W-:Y:S05]  /*9730*/  @!P0 NANOSLEEP.SYNCS 0x989680 ;  /* 0x009896800000895d */ /* 0x004fea0003900000 */
[----:B------:R-:W2:Y:S02]  /*9740*/  @!P0 SYNCS.PHASECHK.TRANS64 P0, [R0+URZ], R3 ;  /* 0x00000003000085a7 */ /* 0x000ea400080010ff */
[----:B--2---:R-:W-:Y:S05]  /*9750*/  @!P0 BRA `(.L_x_213) ;  /* 0xfffffffc00f08947 */ /* 0x004fea000383ffff */
[----:B------:R-:W-:Y:S05]  /*9760*/  BRA `(.L_x_214) ;  /* 0xffffffa800947947 */ /* 0x000fea000383ffff */
.L_x_74:
[----:B------:R-:W-:-:S07]  /*9770*/  MOV R0, UR5 ;  /* 0x0000000500007c02 */ /* 0x000fce0008000f00 */
.L_x_215:
[----:B-1----:R1:W2:Y:S02]  /*9780*/  SYNCS.PHASECHK.TRANS64.TRYWAIT P0, [R0+URZ], R3 ;  /* 0x00000003000075a7 */ /* 0x0022a400080011ff */
[----:B--2---:R-:W-:Y:S05]  /*9790*/  @!P0 NANOSLEEP.SYNCS 0x989680 ;  /* 0x009896800000895d */ /* 0x004fea0003900000 */
[----:B------:R-:W2:Y:S02]  /*97a0*/  @!P0 SYNCS.PHASECHK.TRANS64 P0, [R0+URZ], R3 ;  /* 0x00000003000085a7 */ /* 0x000ea400080010ff */
[----:B--2---:R-:W-:Y:S05]  /*97b0*/  @!P0 BRA `(.L_x_215) ;  /* 0xfffffffc00f08947 */ /* 0x004fea000383ffff */
[----:B------:R-:W-:Y:S05]  /*97c0*/  BRA `(.L_x_216) ;  /* 0xffffffa800a07947 */ /* 0x000fea000383ffff */
.L_x_75:
[----:B------:R-:W-:-:S07]  /*97d0*/  MOV R0, UR5 ;  /* 0x0000000500007c02 */ /* 0x000fce0008000f00 */
.L_x_217:
[----:B-1----:R1:W2:Y:S02]  /*97e0*/  SYNCS.PHASECHK.TRANS64.TRYWAIT P0, [R0+URZ], R3 ;  /* 0x00000003000075a7 */ /* 0x0022a400080011ff */
[----:B--2---:R-:W-:Y:S05]  /*97f0*/  @!P0 NANOSLEEP.SYNCS 0x989680 ;  /* 0x009896800000895d */ /* 0x004fea0003900000 */
[----:B------:R-:W2:Y:S02]  /*9800*/  @!P0 SYNCS.PHASECHK.TRANS64 P0, [R0+URZ], R3 ;  /* 0x00000003000085a7 */ /* 0x000ea400080010ff */
[----:B--2---:R-:W-:Y:S05]  /*9810*/  @!P0 BRA `(.L_x_217) ;  /* 0xfffffffc00f08947 */ /* 0x004fea000383ffff */
[----:B------:R-:W-:Y:S05]  /*9820*/  BRA `(.L_x_218) ;  /* 0xffffffa800ac7947 */ /* 0x000fea000383ffff */
.L_x_76:
[----:B------:R-:W-:-:S07]  /*9830*/  MOV R0, UR5 ;  /* 0x0000000500007c02 */ /* 0x000fce0008000f00 */
.L_x_219:
[----:B-1----:R1:W2:Y:S02]  /*9840*/  SYNCS.PHASECHK.TRANS64.TRYWAIT P0, [R0+URZ], R3 ;  /* 0x00000003000075a7 */ /* 0x0022a400080011ff */
[----:B--2---:R-:W-:Y:S05]  /*9850*/  @!P0 NANOSLEEP.SYNCS 0x989680 ;  /* 0x009896800000895d */ /* 0x004fea0003900000 */
[----:B------:R-:W2:Y:S02]  /*9860*/  @!P0 SYNCS.PHASECHK.TRANS64 P0, [R0+URZ], R3 ;  /* 0x00000003000085a7 */ /* 0x000ea400080010ff */
[----:B--2---:R-:W-:Y:S05]  /*9870*/  @!P0 BRA `(.L_x_219) ;  /* 0xfffffffc00f08947 */ /* 0x004fea000383ffff */
[----:B------:R-:W-:Y:S05]  /*9880*/  BRA `(.L_x_220) ;  /* 0xffffffa800b87947 */ /* 0x000fea000383ffff */
.L_x_77:
[----:B------:R-:W-:-:S07]  /*9890*/  MOV R0, UR5 ;  /* 0x0000000500007c02 */ /* 0x000fce0008000f00 */
.L_x_221:
[----:B-1----:R1:W2:Y:S02]  /*98a0*/  SYNCS.PHASECHK.TRANS64.TRYWAIT P0, [R0+URZ], R3 ;  /* 0x00000003000075a7 */ /* 0x0022a400080011ff */
[----:B--2---:R-:W-:Y:S05]  /*98b0*/  @!P0 NANOSLEEP.SYNCS 0x989680 ;  /* 0x009896800000895d */ /* 0x004fea0003900000 */
[----:B------:R-:W2:Y:S02]  /*98c0*/  @!P0 SYNCS.PHASECHK.TRANS64 P0, [R0+URZ], R3 ;  /* 0x00000003000085a7 */ /* 0x000ea400080010ff */
[----:B--2---:R-:W-:Y:S05]  /*98d0*/  @!P0 BRA `(.L_x_221) ;  /* 0xfffffffc00f08947 */ /* 0x004fea000383ffff */
[----:B------:R-:W-:Y:S05]  /*98e0*/  BRA `(.L_x_222) ;  /* 0xffffffa800c47947 */ /* 0x000fea000383ffff */
.L_x_78:
[----:B------:R-:W-:-:S07]  /*98f0*/  MOV R0, UR5 ;  /* 0x0000000500007c02 */ /* 0x000fce0008000f00 */
.L_x_223:
[----:B-1----:R1:W2:Y:S02]  /*9900*/  SYNCS.PHASECHK.TRANS64.TRYWAIT P0, [R0+URZ], R3 ;  /* 0x00000003000075a7 */ /* 0x0022a400080011ff */
[----:B--2---:R-:W-:Y:S05]  /*9910*/  @!P0 NANOSLEEP.SYNCS 0x989680 ;  /* 0x009896800000895d */ /* 0x004fea0003900000 */
[----:B------:R-:W2:Y:S02]  /*9920*/  @!P0 SYNCS.PHASECHK.TRANS64 P0, [R0+URZ], R3 ;  /* 0x00000003000085a7 */ /* 0x000ea400080010ff */
[----:B--2---:R-:W-:Y:S05]  /*9930*/  @!P0 BRA `(.L_x_223) ;  /* 0xfffffffc00f08947 */ /* 0x004fea000383ffff */
[----:B------:R-:W-:Y:S05]  /*9940*/  BRA `(.L_x_224) ;  /* 0xffffffa800d07947 */ /* 0x000fea000383ffff */
.L_x_79:
[----:B------:R-:W-:-:S07]  /*9950*/  MOV R0, UR5 ;  /* 0x0000000500007c02 */ /* 0x000fce0008000f00 */
.L_x_225:
[----:B-1----:R1:W2:Y:S02]  /*9960*/  SYNCS.PHASECHK.TRANS64.TRYWAIT P0, [R0+URZ], R3 ;  /* 0x00000003000075a7 */ /* 0x0022a400080011ff */
[----:B--2---:R-:W-:Y:S05]  /*9970*/  @!P0 NANOSLEEP.SYNCS 0x989680 ;  /* 0x009896800000895d */ /* 0x004fea0003900000 */
[----:B------:R-:W2:Y:S02]  /*9980*/  @!P0 SYNCS.PHASECHK.TRANS64 P0, [R0+URZ], R3 ;  /* 0x00000003000085a7 */ /* 0x000ea400080010ff */
[----:B--2---:R-:W-:Y:S05]  /*9990*/  @!P0 BRA `(.L_x_225) ;  /* 0xfffffffc00f08947 */ /* 0x004fea000383ffff */
[----:B------:R-:W-:Y:S05]  /*99a0*/  BRA `(.L_x_226) ;  /* 0xffffffa800dc7947 */ /* 0x000fea000383ffff */
.L_x_80:
[----:B------:R-:W-:-:S07]  /*99b0*/  MOV R0, UR5 ;  /* 0x0000000500007c02 */ /* 0x000fce0008000f00 */
.L_x_227:
[----:B-1----:R1:W2:Y:S02]  /*99c0*/  SYNCS.PHASECHK.TRANS64.TRYWAIT P0, [R0+URZ], R3 ;  /* 0x00000003000075a7 */ /* 0x0022a400080011ff */
[----:B--2---:R-:W-:Y:S05]  /*99d0*/  @!P0 NANOSLEEP.SYNCS 0x989680 ;  /* 0x009896800000895d */ /* 0x004fea0003900000 */
[----:B------:R-:W2:Y:S02]  /*99e0*/  @!P0 SYNCS.PHASECHK.TRANS64 P0, [R0+URZ], R3 ;  /* 0x00000003000085a7 */ /* 0x000ea400080010ff */
[----:B--2---:R-:W-:Y:S05]  /*99f0*/  @!P0 BRA `(.L_x_227) ;  /* 0xfffffffc00f08947 */ /* 0x004fea000383ffff */
[----:B------:R-:W-:Y:S05]  /*9a00*/  BRA `(.L_x_228) ;  /* 0xffffffa800e87947 */ /* 0x000fea000383ffff */
.L_x_81:
[----:B------:R-:W-:-:S07]  /*9a10*/  MOV R0, UR5 ;  /* 0x0000000500007c02 */ /* 0x000fce0008000f00 */
.L_x_229:
[----:B-1----:R1:W2:Y:S02]  /*9a20*/  SYNCS.PHASECHK.TRANS64.TRYWAIT P0, [R0+URZ], R3 ;  /* 0x00000003000075a7 */ /* 0x0022a400080011ff */
[----:B--2---:R-:W-:Y:S05]  /*9a30*/  @!P0 NANOSLEEP.SYNCS 0x989680 ;  /* 0x009896800000895d */ /* 0x004fea0003900000 */
[----:B------:R-:W2:Y:S02]  /*9a40*/  @!P0 SYNCS.PHASECHK.TRANS64 P0, [R0+URZ], R3 ;  /* 0x00000003000085a7 */ /* 0x000ea400080010ff */
[----:B--2---:R-:W-:Y:S05]  /*9a50*/  @!P0 BRA `(.L_x_229) ;  /* 0xfffffffc00f08947 */ /* 0x004fea000383ffff */
[----:B------:R-:W-:Y:S05]  /*9a60*/  BRA `(.L_x_230) ;  /* 0xffffffa800f47947 */ /* 0x000fea000383ffff */
.L_x_82:
[----:B------:R-:W-:-:S07]  /*9a70*/  MOV R0, UR5 ;  /* 0x0000000500007c02 */ /* 0x000fce0008000f00 */
.L_x_231:
[----:B-1----:R1:W2:Y:S02]  /*9a80*/  SYNCS.PHASECHK.TRANS64.TRYWAIT P0, [R0+URZ], R3 ;  /* 0x00000003000075a7 */ /* 0x0022a400080011ff */
[----:B--2---:R-:W-:Y:S05]  /*9a90*/  @!P0 NANOSLEEP.SYNCS 0x989680 ;  /* 0x009896800000895d */ /* 0x004fea0003900000 */
[----:B------:R-:W2:Y:S02]  /*9aa0*/  @!P0 SYNCS.PHASECHK.TRANS64 P0, [R0+URZ], R3 ;  /* 0x00000003000085a7 */ /* 0x000ea400080010ff */
[----:B--2---:R-:W-:Y:S05]  /*9ab0*/  @!P0 BRA `(.L_x_231) ;  /* 0xfffffffc00f08947 */ /* 0x004fea000383ffff */
[----:B------:R-:W-:Y:S05]  /*9ac0*/  BRA `(.L_x_232) ;  /* 0xffffffac00007947 */ /* 0x000fea000383ffff */
.L_x_83:
[----:B------:R-:W-:-:S07]  /*9ad0*/  MOV R0, UR5 ;  /* 0x0000000500007c02 */ /* 0x000fce0008000f00 */
.L_x_233:
[----:B-1----:R1:W2:Y:S02]  /*9ae0*/  SYNCS.PHASECHK.TRANS64.TRYWAIT P0, [R0+URZ], R3 ;  /* 0x00000003000075a7 */ /* 0x0022a400080011ff */
[----:B--2---:R-:W-:Y:S05]  /*9af0*/  @!P0 NANOSLEEP.SYNCS 0x989680 ;  /* 0x009896800000895d */ /* 0x004fea0003900000 */
[----:B------:R-:W2:Y:S02]  /*9b00*/  @!P0 SYNCS.PHASECHK.TRANS64 P0, [R0+URZ], R3 ;  /* 0x00000003000085a7 */ /* 0x000ea400080010ff */
[----:B--2---:R-:W-:Y:S05]  /*9b10*/  @!P0 BRA `(.L_x_233) ;  /* 0xfffffffc00f08947 */ /* 0x004fea000383ffff */
[----:B------:R-:W-:Y:S05]  /*9b20*/  BRA `(.L_x_234) ;  /* 0xffffffac000c7947 */ /* 0x000fea000383ffff */
.L_x_84:
[----:B------:R-:W-:-:S07]  /*9b30*/  MOV R0, UR5 ;  /* 0x0000000500007c02 */ /* 0x000fce0008000f00 */
.L_x_235:
[----:B-1----:R1:W2:Y:S02]  /*9b40*/  SYNCS.PHASECHK.TRANS64.TRYWAIT P0, [R0+URZ], R3 ;  /* 0x00000003000075a7 */ /* 0x0022a400080011ff */
[----:B--2---:R-:W-:Y:S05]  /*9b50*/  @!P0 NANOSLEEP.SYNCS 0x989680 ;  /* 0x009896800000895d */ /* 0x004fea0003900000 */
[----:B------:R-:W2:Y:S02]  /*9b60*/  @!P0 SYNCS.PHASECHK.TRANS64 P0, [R0+URZ], R3 ;  /* 0x00000003000085a7 */ /* 0x000ea400080010ff */
[----:B--2---:R-:W-:Y:S05]  /*9b70*/  @!P0 BRA `(.L_x_235) ;  /* 0xfffffffc00f08947 */ /* 0x004fea000383ffff */
[----:B------:R-:W-:Y:S05]  /*9b80*/  BRA `(.L_x_236) ;  /* 0xffffffac00187947 */ /* 0x000fea000383ffff */
.L_x_85:
[----:B------:R-:W-:-:S07]  /*9b90*/  MOV R0, UR5 ;  /* 0x0000000500007c02 */ /* 0x000fce0008000f00 */
.L_x_237:
[----:B-1----:R1:W2:Y:S02]  /*9ba0*/  SYNCS.PHASECHK.TRANS64.TRYWAIT P0, [R0+URZ], R3 ;  /* 0x00000003000075a7 */ /* 0x0022a400080011ff */
[----:B--2---:R-:W-:Y:S05]  /*9bb0*/  @!P0 NANOSLEEP.SYNCS 0x989680 ;  /* 0x009896800000895d */ /* 0x004fea0003900000 */
[----:B------:R-:W2:Y:S02]  /*9bc0*/  @!P0 SYNCS.PHASECHK.TRANS64 P0, [R0+URZ], R3 ;  /* 0x00000003000085a7 */ /* 0x000ea400080010ff */
[----:B--2---:R-:W-:Y:S05]  /*9bd0*/  @!P0 BRA `(.L_x_237) ;  /* 0xfffffffc00f08947 */ /* 0x004fea000383ffff */
[----:B------:R-:W-:Y:S05]  /*9be0*/  BRA `(.L_x_238) ;  /* 0xffffffac00247947 */ /* 0x000fea000383ffff */
.L_x_86:
[----:B------:R-:W-:-:S07]  /*9bf0*/  MOV R0, UR5 ;  /* 0x0000000500007c02 */ /* 0x000fce0008000f00 */
.L_x_239:
[----:B-1----:R1:W2:Y:S02]  /*9c00*/  SYNCS.PHASECHK.TRANS64.TRYWAIT P0, [R0+URZ], R3 ;  /* 0x00000003000075a7 */ /* 0x0022a400080011ff */
[----:B--2---:R-:W-:Y:S05]  /*9c10*/  @!P0 NANOSLEEP.SYNCS 0x989680 ;  /* 0x009896800000895d */ /* 0x004fea0003900000 */
[----:B------:R-:W2:Y:S02]  /*9c20*/  @!P0 SYNCS.PHASECHK.TRANS64 P0, [R0+URZ], R3 ;  /* 0x00000003000085a7 */ /* 0x000ea400080010ff */
[----:B--2---:R-:W-:Y:S05]  /*9c30*/  @!P0 BRA `(.L_x_239) ;  /* 0xfffffffc00f08947 */ /* 0x004fea000383ffff */
[----:B------:R-:W-:Y:S05]  /*9c40*/  BRA `(.L_x_240) ;  /* 0xffffffac00307947 */ /* 0x000fea000383ffff */
.L_x_87:
[----:B------:R-:W-:-:S07]  /*9c50*/  MOV R0, UR5 ;  /* 0x0000000500007c02 */ /* 0x000fce0008000f00 */
.L_x_241:
[----:B-1----:R1:W2:Y:S02]  /*9c60*/  SYNCS.PHASECHK.TRANS64.TRYWAIT P0, [R0+URZ], R3 ;  /* 0x00000003000075a7 */ /* 0x0022a400080011ff */
[----:B--2---:R-:W-:Y:S05]  /*9c70*/  @!P0 NANOSLEEP.SYNCS 0x989680 ;  /* 0x009896800000895d */ /* 0x004fea0003900000 */
[----:B------:R-:W2:Y:S02]  /*9c80*/  @!P0 SYNCS.PHASECHK.TRANS64 P0, [R0+URZ], R3 ;  /* 0x00000003000085a7 */ /* 0x000ea400080010ff */
[----:B--2---:R-:W-:Y:S05]  /*9c90*/  @!P0 BRA `(.L_x_241) ;  /* 0xfffffffc00f08947 */ /* 0x004fea000383ffff */
[----:B------:R-:W-:Y:S05]  /*9ca0*/  BRA `(.L_x_242) ;  /* 0xffffffac003c7947 */ /* 0x000fea000383ffff */
.L_x_88:
[----:B------:R-:W-:-:S07]  /*9cb0*/  MOV R0, UR5 ;  /* 0x0000000500007c02 */ /* 0x000fce0008000f00 */
.L_x_243:
[----:B-1----:R1:W2:Y:S02]  /*9cc0*/  SYNCS.PHASECHK.TRANS64.TRYWAIT P0, [R0+URZ], R3 ;  /* 0x00000003000075a7 */ /* 0x0022a400080011ff */
[----:B--2---:R-:W-:Y:S05]  /*9cd0*/  @!P0 NANOSLEEP.SYNCS 0x989680 ;  /* 0x009896800000895d */ /* 0x004fea0003900000 */
[----:B------:R-:W2:Y:S02]  /*9ce0*/  @!P0 SYNCS.PHASECHK.TRANS64 P0, [R0+URZ], R3 ;  /* 0x00000003000085a7 */ /* 0x000ea400080010ff */
[----:B--2---:R-:W-:Y:S05]  /*9cf0*/  @!P0 BRA `(.L_x_243) ;  /* 0xfffffffc00f08947 */ /* 0x004fea000383ffff */
[----:B------:R-:W-:Y:S05]  /*9d00*/  BRA `(.L_x_244) ;  /* 0xffffffac00487947 */ /* 0x000fea000383ffff */
.L_x_89:
[----:B------:R-:W-:-:S07]  /*9d10*/  MOV R0, UR5 ;  /* 0x0000000500007c02 */ /* 0x000fce0008000f00 */
.L_x_245:
[----:B-1----:R1:W2:Y:S02]  /*9d20*/  SYNCS.PHASECHK.TRANS64.TRYWAIT P0, [R0+URZ], R3 ;  /* 0x00000003000075a7 */ /* 0x0022a400080011ff */
[----:B--2---:R-:W-:Y:S05]  /*9d30*/  @!P0 NANOSLEEP.SYNCS 0x989680 ;  /* 0x009896800000895d */ /* 0x004fea0003900000 */
[----:B------:R-:W2:Y:S02]  /*9d40*/  @!P0 SYNCS.PHASECHK.TRANS64 P0, [R0+URZ], R3 ;  /* 0x00000003000085a7 */ /* 0x000ea400080010ff */
[----:B--2---:R-:W-:Y:S05]  /*9d50*/  @!P0 BRA `(.L_x_245) ;  /* 0xfffffffc00f08947 */ /* 0x004fea000383ffff */
[----:B------:R-:W-:Y:S05]  /*9d60*/  BRA `(.L_x_246) ;  /* 0xffffffac00547947 */ /* 0x000fea000383ffff */
.L_x_90:
[----:B------:R-:W-:-:S07]  /*9d70*/  MOV R0, UR5 ;  /* 0x0000000500007c02 */ /* 0x000fce0008000f00 */
.L_x_247:
[----:B-1----:R1:W2:Y:S02]  /*9d80*/  SYNCS.PHASECHK.TRANS64.TRYWAIT P0, [R0+URZ], R3 ;  /* 0x00000003000075a7 */ /* 0x0022a400080011ff */
[----:B--2---:R-:W-:Y:S05]  /*9d90*/  @!P0 NANOSLEEP.SYNCS 0x989680 ;  /* 0x009896800000895d */ /* 0x004fea0003900000 */
[----:B------:R-:W2:Y:S02]  /*9da0*/  @!P0 SYNCS.PHASECHK.TRANS64 P0, [R0+URZ], R3 ;  /* 0x00000003000085a7 */ /* 0x000ea400080010ff */
[----:B--2---:R-:W-:Y:S05]  /*9db0*/  @!P0 BRA `(.L_x_247) ;  /* 0xfffffffc00f08947 */ /* 0x004fea000383ffff */
[----:B------:R-:W-:Y:S05]  /*9dc0*/  BRA `(.L_x_248) ;  /* 0xffffffac00607947 */ /* 0x000fea000383ffff */
.L_x_91:
[----:B------:R-:W-:-:S07]  /*9dd0*/  MOV R0, UR5 ;  /* 0x0000000500007c02 */ /* 0x000fce0008000f00 */
.L_x_249:
[----:B-1----:R1:W2:Y:S02]  /*9de0*/  SYNCS.PHASECHK.TRANS64.TRYWAIT P0, [R0+URZ], R3 ;  /* 0x00000003000075a7 */ /* 0x0022a400080011ff */
[----:B--2---:R-:W-:Y:S05]  /*9df0*/  @!P0 NANOSLEEP.SYNCS 0x989680 ;  /* 0x009896800000895d */ /* 0x004fea0003900000 */
[----:B------:R-:W2:Y:S02]  /*9e00*/  @!P0 SYNCS.PHASECHK.TRANS64 P0, [R0+URZ], R3 ;  /* 0x00000003000085a7 */ /* 0x000ea400080010ff */
[----:B--2---:R-:W-:Y:S05]  /*9e10*/  @!P0 BRA `(.L_x_249) ;  /* 0xfffffffc00f08947 */ /* 0x004fea000383ffff */
[----:B------:R-:W-:Y:S05]  /*9e20*/  BRA `(.L_x_250) ;  /* 0xffffffac006c7947 */ /* 0x000fea000383ffff */
.L_x_92:
[----:B------:R-:W-:-:S07]  /*9e30*/  MOV R0, UR5 ;  /* 0x0000000500007c02 */ /* 0x000fce0008000f00 */
.L_x_251:
[----:B-1----:R1:W2:Y:S02]  /*9e40*/  SYNCS.PHASECHK.TRANS64.TRYWAIT P0, [R0+URZ], R3 ;  /* 0x00000003000075a7 */ /* 0x0022a400080011ff */
[----:B--2---:R-:W-:Y:S05]  /*9e50*/  @!P0 NANOSLEEP.SYNCS 0x989680 ;  /* 0x009896800000895d */ /* 0x004fea0003900000 */
[----:B------:R-:W2:Y:S02]  /*9e60*/  @!P0 SYNCS.PHASECHK.TRANS64 P0, [R0+URZ], R3 ;  /* 0x00000003000085a7 */ /* 0x000ea400080010ff */
[----:B--2---:R-:W-:Y:S05]  /*9e70*/  @!P0 BRA `(.L_x_251) ;  /* 0xfffffffc00f08947 */ /* 0x004fea000383ffff */
[----:B------:R-:W-:Y:S05]  /*9e80*/  BRA `(.L_x_252) ;  /* 0xffffffac00787947 */ /* 0x000fea000383ffff */
.L_x_93:
[----:B------:R-:W-:-:S07]  /*9e90*/  MOV R0, UR5 ;  /* 0x0000000500007c02 */ /* 0x000fce0008000f00 */
.L_x_253:
[----:B-1----:R1:W2:Y:S02]  /*9ea0*/  SYNCS.PHASECHK.TRANS64.TRYWAIT P0, [R0+URZ], R3 ;  /* 0x00000003000075a7 */ /* 0x0022a400080011ff */
[----:B--2---:R-:W-:Y:S05]  /*9eb0*/  @!P0 NANOSLEEP.SYNCS 0x989680 ;  /* 0x009896800000895d */ /* 0x004fea0003900000 */
[----:B------:R-:W2:Y:S02]  /*9ec0*/  @!P0 SYNCS.PHASECHK.TRANS64 P0, [R0+URZ], R3 ;  /* 0x00000003000085a7 */ /* 0x000ea400080010ff */
[----:B--2---:R-:W-:Y:S05]  /*9ed0*/  @!P0 BRA `(.L_x_253) ;  /* 0xfffffffc00f08947 */ /* 0x004fea000383ffff */
[----:B------:R-:W-:Y:S05]  /*9ee0*/  BRA `(.L_x_254) ;  /* 0xffffffac00847947 */ /* 0x000fea000383ffff */
.L_x_96:
[----:B------:R-:W-:-:S07]  /*9ef0*/  MOV R4, UR4 ;  /* 0x0000000400047c02 */ /* 0x000fce0008000f00 */
.L_x_255:
[----:B--2---:R2:W3:Y:S02]  /*9f00*/  SYNCS.PHASECHK.TRANS64.TRYWAIT P1, [R4+URZ+0x388], R7 ;  /* 0x00038807040075a7 */ /* 0x0044e400080211ff */
[----:B---3--:R-:W-:Y:S05]  /*9f10*/  @!P1 NANOSLEEP.SYNCS 0x989680 ;  /* 0x009896800000995d */ /* 0x008fea0003900000 */
[----:B------:R-:W3:Y:S02]  /*9f20*/  @!P1 SYNCS.PHASECHK.TRANS64 P1, [R4+URZ+0x388], R7 ;  /* 0x00038807040095a7 */ /* 0x000ee400080210ff */
[----:B---3--:R-:W-:Y:S05]  /*9f30*/  @!P1 BRA `(.L_x_255) ;  /* 0xfffffffc00f09947 */ /* 0x008fea000383ffff */
[----:B------:R-:W-:Y:S05]  /*9f40*/  BRA `(.L_x_256) ;  /* 0xffffffac00f07947 */ /* 0x000fea000383ffff */
.L_x_97:
[----:B--2---:R-:W-:-:S07]  /*9f50*/  MOV R4, UR4 ;  /* 0x0000000400047c02 */ /* 0x004fce0008000f00 */
.L_x_257:
[----:B--2---:R2:W3:Y:S02]  /*9f60*/  SYNCS.PHASECHK.TRANS64.TRYWAIT P1, [R4+URZ+0x380], R5 ;  /* 0x00038005040075a7 */ /* 0x0044e400080211ff */
[----:B---3--:R-:W-:Y:S05]  /*9f70*/  @!P1 NANOSLEEP.SYNCS 0x989680 ;  /* 0x009896800000995d */ /* 0x008fea0003900000 */
[----:B------:R-:W3:Y:S02]  /*9f80*/  @!P1 SYNCS.PHASECHK.TRANS64 P1, [R4+URZ+0x380], R5 ;  /* 0x00038005040095a7 */ /* 0x000ee400080210ff */
[----:B---3--:R-:W-:Y:S05]  /*9f90*/  @!P1 BRA `(.L_x_257) ;  /* 0xfffffffc00f09947 */ /* 0x008fea000383ffff */
[----:B------:R-:W-:Y:S05]  /*9fa0*/  BRA `(.L_x_258) ;  /* 0xffffffac00f87947 */ /* 0x000fea000383ffff */
.L_x_105:
[----:B------:R-:W-:-:S07]  /*9fb0*/  MOV R0, UR14 ;  /* 0x0000000e00007c02 */ /* 0x000fce0008000f00 */
.L_x_259:
[----:B--2---:R2:W3:Y:S02]  /*9fc0*/  SYNCS.PHASECHK.TRANS64.TRYWAIT P0, [R0+URZ+0x380], R5 ;  /* 0x00038005000075a7 */ /* 0x0044e400080011ff */
[----:B---3--:R-:W-:Y:S05]  /*9fd0*/  @!P0 NANOSLEEP.SYNCS 0x989680 ;  /* 0x009896800000895d */ /* 0x008fea0003900000 */
[----:B------:R-:W3:Y:S02]  /*9fe0*/  @!P0 SYNCS.PHASECHK.TRANS64 P0, [R0+URZ+0x380], R5 ;  /* 0x00038005000085a7 */ /* 0x000ee400080010ff */
[----:B---3--:R-:W-:Y:S05]  /*9ff0*/  @!P0 BRA `(.L_x_259) ;  /* 0xfffffffc00f08947 */ /* 0x008fea000383ffff */
[----:B------:R-:W-:Y:S05]  /*a000*/  BRA `(.L_x_260) ;  /* 0xffffffb400707947 */ /* 0x000fea000383ffff */
.L_x_106:
[----:B------:R-:W-:-:S07]  /*a010*/  MOV R5, UR19 ;  /* 0x0000001300057c02 */ /* 0x000fce0008000f00 */
.L_x_261:
[----:B--2---:R2:W3:Y:S02]  /*a020*/  SYNCS.PHASECHK.TRANS64.TRYWAIT P0, [R5+URZ+0x3a0], R0 ;  /* 0x0003a000050075a7 */ /* 0x0044e400080011ff */
[----:B---3--:R-:W-:Y:S05]  /*a030*/  @!P0 NANOSLEEP.SYNCS 0x989680 ;  /* 0x009896800000895d */ /* 0x008fea0003900000 */
[----:B------:R-:W3:Y:S02]  /*a040*/  @!P0 SYNCS.PHASECHK.TRANS64 P0, [R5+URZ+0x3a0], R0 ;  /* 0x0003a000050085a7 */ /* 0x000ee400080010ff */
[----:B---3--:R-:W-:Y:S05]  /*a050*/  @!P0 BRA `(.L_x_261) ;  /* 0xfffffffc00f08947 */ /* 0x008fea000383ffff */
[----:B------:R-:W-:Y:S05]  /*a060*/  BRA `(.L_x_262) ;  /* 0xffffffb4008c7947 */ /* 0x000fea000383ffff */
.L_x_109:
[----:B--2---:R-:W-:Y:S07]  /*a070*/  MOV R0, UR5 ;  /* 0x0000000500007c02 */ /* 0x004fee0008000f00 */
.L_x_263:
[----:B--2---:R2:W3:Y:S02]  /*a080*/  SYNCS.PHASECHK.TRANS64.TRYWAIT P0, [R0+URZ], R5 ;  /* 0x00000005000075a7 */ /* 0x0044e400080011ff */
[----:B---3--:R-:W-:Y:S05]  /*a090*/  @!P0 NANOSLEEP.SYNCS 0x989680 ;  /* 0x009896800000895d */ /* 0x008fea0003900000 */
[----:B------:R-:W3:Y:S02]  /*a0a0*/  @!P0 SYNCS.PHASECHK.TRANS64 P0, [R0+URZ], R5 ;  /* 0x00000005000085a7 */ /* 0x000ee400080010ff */
[----:B---3--:R-:W-:Y:S05]  /*a0b0*/  @!P0 BRA `(.L_x_263) ;  /* 0xfffffffc00f08947 */ /* 0x008fea000383ffff */
[----:B------:R-:W-:Y:S05]  /*a0c0*/  BRA `(.L_x_108) ;  /* 0xffffffb400b07947 */ /* 0x000fea000383ffff */
.L_x_112:
[----:B------:R-:W-:-:S07]  /*a0d0*/  MOV R0, UR4 ;  /* 0x0000000400007c02 */ /* 0x000fce0008000f00 */
.L_x_264:
[----:B--2---:R2:W4:Y:S02]  /*a0e0*/  SYNCS.PHASECHK.TRANS64.TRYWAIT P0, [R0+URZ], R3 ;  /* 0x00000003000075a7 */ /* 0x00452400080011ff */
[----:B----4-:R-:W-:Y:S05]  /*a0f0*/  @!P0 NANOSLEEP.SYNCS 0x989680 ;  /* 0x009896800000895d */ /* 0x010fea0003900000 */
[----:B------:R-:W4:Y:S02]  /*a100*/  @!P0 SYNCS.PHASECHK.TRANS64 P0, [R0+URZ], R3 ;  /* 0x00000003000085a7 */ /* 0x000f2400080010ff */
[----:B----4-:R-:W-:Y:S05]  /*a110*/  @!P0 BRA `(.L_x_264) ;  /* 0xfffffffc00f08947 */ /* 0x010fea000383ffff */
[----:B------:R-:W-:Y:S05]  /*a120*/  BRA `(.L_x_265) ;  /* 0xffffffb800587947 */ /* 0x000fea000383ffff */
.L_x_113:
[----:B------:R-:W-:-:S07]  /*a130*/  MOV R0, UR4 ;  /* 0x0000000400007c02 */ /* 0x000fce0008000f00 */
.L_x_266:
[----:B--2---:R2:W3:Y:S02]  /*a140*/  SYNCS.PHASECHK.TRANS64.TRYWAIT P0, [R0+URZ], R3 ;  /* 0x00000003000075a7 */ /* 0x0044e400080011ff */
[----:B---3--:R-:W-:Y:S05]  /*a150*/  @!P0 NANOSLEEP.SYNCS 0x989680 ;  /* 0x009896800000895d */ /* 0x008fea0003900000 */
[----:B------:R-:W3:Y:S02]  /*a160*/  @!P0 SYNCS.PHASECHK.TRANS64 P0, [R0+URZ], R3 ;  /* 0x00000003000085a7 */ /* 0x000ee400080010ff */
[----:B---3--:R-:W-:Y:S05]  /*a170*/  @!P0 BRA `(.L_x_266) ;  /* 0xfffffffc00f08947 */ /* 0x008fea000383ffff */
[----:B------:R-:W-:Y:S05]  /*a180*/  BRA `(.L_x_267) ;  /* 0xffffffb800647947 */ /* 0x000fea000383ffff */
.L_x_118:
[----:B------:R-:W-:Y:S07]  /*a190*/  MOV R0, UR19 ;  /* 0x0000001300007c02 */ /* 0x000fee0008000f00 */
.L_x_268:
[----:B-1----:R1:W2:Y:S02]  /*a1a0*/  SYNCS.PHASECHK.TRANS64.TRYWAIT P0, [R0+URZ+0x380], R3 ;  /* 0x00038003000075a7 */ /* 0x0022a400080011ff */
[----:B--2---:R-:W-:Y:S05]  /*a1b0*/  @!P0 NANOSLEEP.SYNCS 0x989680 ;  /* 0x009896800000895d */ /* 0x004fea0003900000 */
[----:B------:R-:W2:Y:S02]  /*a1c0*/  @!P0 SYNCS.PHASECHK.TRANS64 P0, [R0+URZ+0x380], R3 ;  /* 0x00038003000085a7 */ /* 0x000ea400080010ff */
[----:B--2---:R-:W-:Y:S05]  /*a1d0*/  @!P0 BRA `(.L_x_268) ;  /* 0xfffffffc00f08947 */ /* 0x004fea000383ffff */
[----:B------:R-:W-:Y:S05]  /*a1e0*/  BRA `(.L_x_269) ;  /* 0xffffffbc008c7947 */ /* 0x000fea000383ffff */
.L_x_121:
[----:B------:R-:W-:Y:S07]  /*a1f0*/  MOV R0, UR19 ;  /* 0x0000001300007c02 */ /* 0x000fee0008000f00 */
.L_x_270:
[----:B-1----:R1:W2:Y:S02]  /*a200*/  SYNCS.PHASECHK.TRANS64.TRYWAIT P0, [R0+URZ+0x378], R9 ;  /* 0x00037809000075a7 */ /* 0x0022a400080011ff */
[----:B--2---:R-:W-:Y:S05]  /*a210*/  @!P0 NANOSLEEP.SYNCS 0x989680 ;  /* 0x009896800000895d */ /* 0x004fea0003900000 */
[----:B------:R-:W2:Y:S02]  /*a220*/  @!P0 SYNCS.PHASECHK.TRANS64 P0, [R0+URZ+0x378], R9 ;  /* 0x00037809000085a7 */ /* 0x000ea400080010ff */
[----:B--2---:R-:W-:Y:S05]  /*a230*/  @!P0 BRA `(.L_x_270) ;  /* 0xfffffffc00f08947 */ /* 0x004fea000383ffff */
[----:B------:R-:W-:Y:S05]  /*a240*/  BRA `(.L_x_120) ;  /* 0xffffffc000ec7947 */ /* 0x000fea000383ffff */
.L_x_124:
[----:B-1----:R-:W-:Y:S07]  /*a250*/  MOV R0, UR19 ;  /* 0x0000001300007c02 */ /* 0x002fee0008000f00 */
.L_x_271:
[----:B-1----:R1:W2:Y:S02]  /*a260*/  SYNCS.PHASECHK.TRANS64.TRYWAIT P2, [R0+URZ+0x368], R3 ;  /* 0x00036803000075a7 */ /* 0x0022a400080411ff */
[----:B--2---:R-:W-:Y:S05]  /*a270*/  @!P2 NANOSLEEP.SYNCS 0x989680 ;  /* 0x009896800000a95d */ /* 0x004fea0003900000 */
[----:B------:R-:W2:Y:S02]  /*a280*/  @!P2 SYNCS.PHASECHK.TRANS64 P2, [R0+URZ+0x368], R3 ;  /* 0x000368030000a5a7 */ /* 0x000ea400080410ff */
[----:B--2---:R-:W-:Y:S05]  /*a290*/  @!P2 BRA `(.L_x_271) ;  /* 0xfffffffc00f0a947 */ /* 0x004fea000383ffff */
[----:B------:R-:W-:Y:S05]  /*a2a0*/  BRA `(.L_x_272) ;  /* 0xffffffc400487947 */ /* 0x000fea000383ffff */
.L_x_127:
[----:B------:R-:W-:Y:S07]  /*a2b0*/  MOV R0, UR43 ;  /* 0x0000002b00007c02 */ /* 0x000fee0008000f00 */
.L_x_273:
[----:B-1----:R1:W2:Y:S02]  /*a2c0*/  SYNCS.PHASECHK.TRANS64.TRYWAIT P0, [R0+URZ+0x380], R3 ;  /* 0x00038003000075a7 */ /* 0x0022a400080011ff */
[----:B--2---:R-:W-:Y:S05]  /*a2d0*/  @!P0 NANOSLEEP.SYNCS 0x989680 ;  /* 0x009896800000895d */ /* 0x004fea0003900000 */
[----:B------:R-:W2:Y:S02]  /*a2e0*/  @!P0 SYNCS.PHASECHK.TRANS64 P0, [R0+URZ+0x380], R3 ;  /* 0x00038003000085a7 */ /* 0x000ea400080010ff */
[----:B--2---:R-:W-:Y:S05]  /*a2f0*/  @!P0 BRA `(.L_x_273) ;  /* 0xfffffffc00f08947 */ /* 0x004fea000383ffff */
[----:B------:R-:W-:Y:S05]  /*a300*/  BRA `(.L_x_274) ;  /* 0xffffffc800cc7947 */ /* 0x000fea000383ffff */
.L_x_138:
[----:B-1----:R-:W-:Y:S04]  /*a310*/  MOV R0, UR43 ;  /* 0x0000002b00007c02 */ /* 0x002fe80008000f00 */
[----:B------:R1:W2:Y:S03]  /*a320*/  SYNCS.PHASECHK.TRANS64.TRYWAIT P1, [R0+URZ+0x360], R5 ;  /* 0x00036005000075a7 */ /* 0x0002a600080211ff */
[----:B--2---:R-:W-:Y:S05]  /*a330*/  @!P1 NANOSLEEP.SYNCS 0x989680 ;  /* 0x009896800000995d */ /* 0x004fea0003900000 */
[----:B------:R-:W2:Y:S02]  /*a340*/  @!P1 SYNCS.PHASECHK.TRANS64 P1, [R0+URZ+0x360], R5 ;  /* 0x00036005000095a7 */ /* 0x000ea400080210ff */
[----:B--2---:R-:W-:Y:S05]  /*a350*/  @!P1 BRA `(.L_x_138) ;  /* 0xfffffffc00ec9947 */ /* 0x004fea000383ffff */
[----:B------:R-:W-:Y:S05]  /*a360*/  BRA `(.L_x_137) ;  /* 0xffffffd8000c7947 */ /* 0x000fea000383ffff */
.L_x_140:
[----:B-1----:R1:W2:Y:S02]  /*a370*/  SYNCS.PHASECHK.TRANS64.TRYWAIT P1, [R80+URZ+0x390], R3 ;  /* 0x00039003500075a7 */ /* 0x0022a400080211ff */
[----:B--2---:R-:W-:Y:S05]  /*a380*/  @!P1 NANOSLEEP.SYNCS 0x989680 ;  /* 0x009896800000995d */ /* 0x004fea0003900000 */
[----:B------:R-:W2:Y:S02]  /*a390*/  @!P1 SYNCS.PHASECHK.TRANS64 P1, [R80+URZ+0x390], R3 ;  /* 0x00039003500095a7 */ /* 0x000ea400080210ff */
[----:B--2---:R-:W-:Y:S05]  /*a3a0*/  @!P1 BRA `(.L_x_140) ;  /* 0xfffffffc00f09947 */ /* 0x004fea000383ffff */
[----:B------:R-:W-:Y:S05]  /*a3b0*/  BRA `(.L_x_139) ;  /* 0xffffffd8004c7947 */ /* 0x000fea000383ffff */
        .weak           $__internal_0_$__cuda_sm10x_tcgen05_guardrail_trap_col_being_dealloced_not_returned_by_alloc
        .type           $__internal_0_$__cuda_sm10x_tcgen05_guardrail_trap_col_being_dealloced_not_returned_by_alloc,@function
        .size           $__internal_0_$__cuda_sm10x_tcgen05_guardrail_trap_col_being_dealloced_not_returned_by_alloc,($__internal_1_$__cuda_sm10x_tcgen05_guardrail_trap_phase_invalid_during_alloc - $__internal_0_$__cuda_sm10x_tcgen05_guardrail_trap_col_being_dealloced_not_returned_by_alloc)
$__internal_0_$__cuda_sm10x_tcgen05_guardrail_trap_col_being_dealloced_not_returned_by_alloc:
[----:B------:R-:W-:Y:S05]  /*a3c0*/  BPT.TRAP 0x1 ;  /* 0x000000040000795c */ /* 0x000fea0000300000 */
[----:B------:R-:W-:-:S04]  /*a3d0*/  HFMA2 R3, -RZ, RZ, 0, 0 ;  /* 0x00000000ff037431 */ /* 0x000fc800000001ff */
[----:B------:R-:W-:Y:S05]  /*a3e0*/  RET.REL.NODEC R2 `(_ZN7cutlass13device_kernelINS_4conv6kernel13ConvUniversalINS1_16ConvProblemShapeILNS1_8OperatorE0ELi2EEENS1_10collective14CollectiveConvINS1_47MainloopSm100TmaUmmaWarpSpecializedImplicitGemmILS5_0ELi54ELi2ELi1ELi2EN4cute5tupleIJNSA_1CILi2EEENSC_ILi1EEESE_EEEEENSB_IJNSC_ILi64EEESH_NSB_IJNSC_ILi32EEEEEEEEENS_12float_e4m3_tESL_NSA_8TiledMMAINSA_8MMA_AtomIJNSA_10MMA_TraitsINSA_19SM100_MMA_F8F6F4_SSEJSL_SL_fSH_SH_NSA_17integral_constantINSA_4UMMA5MajorELSS_0EEEST_NSQ_INSR_7ScaleInELSU_0EEESV_EEEEEENSA_6LayoutINSB_IJSE_SE_SE_EEENSB_IJNSC_ILi0EEES10_S10_EEEEENSB_IJNSA_10UnderscoreES13_S13_EEEEENS7_6detail27Sm100ImplicitGemmTileTraitsINSA_20SM90_TMA_LOAD_IM2COLENSA_14ComposedLayoutINSA_7SwizzleILi1ELi4ELi3EEENSA_18smem_ptr_flag_bitsILi8EEENSY_INSB_IJNSC_ILi8EEESI_EEENSB_IJSI_SE_EEEEEEEvEENS17_INSA_23SM90_TMA_LOAD_MULTICASTES1I_vEEEENS_8epilogue10collective18CollectiveEpilogueINS1N_23Sm100TmaWarpSpecializedILi1ELi1ELi32ELb0ELb0EEEJSK_NSB_IJNSY_ISH_SE_EES1S_EEESL_NSB_IJNSB_IJlllEEESE_S10_EEESL_S1V_NS1N_6fusion15FusionCallbacksIS1R_NS1W_17LinearCombinationISL_fSL_fLNS_15FloatRoundStyleE2EEESK_S1T_JEEENSA_5SM1004TMEM4LOAD26SM100_TMEM_LOAD_16dp32b32xES18_NS19_INS1A_ILi2ELi4ELi3EEES1D_NSY_INSB_IJS1E_SH_EEENSB_IJSH_SE_EEEEEEENSA_39AutoVectorizingCopyWithAssumedAlignmentILi128EEENSA_21SM90_TMA_STORE_IM2COLES2A_S2C_S2C_EEEvvEEEEvNT_6ParamsE) ;  /* 0xffffff5c02047950 */ /* 0x000fea0003c3ffff */
        .weak           $__internal_1_$__cuda_sm10x_tcgen05_guardrail_trap_phase_invalid_during_alloc
        .type           $__internal_1_$__cuda_sm10x_tcgen05_guardrail_trap_phase_invalid_during_alloc,@function
        .size           $__internal_1_$__cuda_sm10x_tcgen05_guardrail_trap_phase_invalid_during_alloc,($__internal_2_$__cuda_sm10x_tcgen05_guardrail_trap_unallocated_columns_being_dealloced - $__internal_1_$__cuda_sm10x_tcgen05_guardrail_trap_phase_invalid_during_alloc)
$__internal_1_$__cuda_sm10x_tcgen05_guardrail_trap_phase_invalid_during_alloc:
[----:B------:R-:W-:Y:S05]  /*a3f0*/  BPT.TRAP 0x1 ;  /* 0x000000040000795c */ /* 0x000fea0000300000 */
[----:B------:R-:W-:-:S04]  /*a400*/  MOV R3, 0x0 ;  /* 0x0000000000037802 */ /* 0x000fc80000000f00 */
[----:B------:R-:W-:Y:S05]  /*a410*/  RET.REL.NODEC R2 `(_ZN7cutlass13device_kernelINS_4conv6kernel13ConvUniversalINS1_16ConvProblemShapeILNS1_8OperatorE0ELi2EEENS1_10collective14CollectiveConvINS1_47MainloopSm100TmaUmmaWarpSpecializedImplicitGemmILS5_0ELi54ELi2ELi1ELi2EN4cute5tupleIJNSA_1CILi2EEENSC_ILi1EEESE_EEEEENSB_IJNSC_ILi64EEESH_NSB_IJNSC_ILi32EEEEEEEEENS_12float_e4m3_tESL_NSA_8TiledMMAINSA_8MMA_AtomIJNSA_10MMA_TraitsINSA_19SM100_MMA_F8F6F4_SSEJSL_SL_fSH_SH_NSA_17integral_constantINSA_4UMMA5MajorELSS_0EEEST_NSQ_INSR_7ScaleInELSU_0EEESV_EEEEEENSA_6LayoutINSB_IJSE_SE_SE_EEENSB_IJNSC_ILi0EEES10_S10_EEEEENSB_IJNSA_10UnderscoreES13_S13_EEEEENS7_6detail27Sm100ImplicitGemmTileTraitsINSA_20SM90_TMA_LOAD_IM2COLENSA_14ComposedLayoutINSA_7SwizzleILi1ELi4ELi3EEENSA_18smem_ptr_flag_bitsILi8EEENSY_INSB_IJNSC_ILi8EEESI_EEENSB_IJSI_SE_EEEEEEEvEENS17_INSA_23SM90_TMA_LOAD_MULTICASTES1I_vEEEENS_8epilogue10collective18CollectiveEpilogueINS1N_23Sm100TmaWarpSpecializedILi1ELi1ELi32ELb0ELb0EEEJSK_NSB_IJNSY_ISH_SE_EES1S_EEESL_NSB_IJNSB_IJlllEEESE_S10_EEESL_S1V_NS1N_6fusion15FusionCallbacksIS1R_NS1W_17LinearCombinationISL_fSL_fLNS_15FloatRoundStyleE2EEESK_S1T_JEEENSA_5SM1004TMEM4LOAD26SM100_TMEM_LOAD_16dp32b32xES18_NS19_INS1A_ILi2ELi4ELi3EEES1D_NSY_INSB_IJS1E_SH_EEENSB_IJSH_SE_EEEEEEENSA_39AutoVectorizingCopyWithAssumedAlignmentILi128EEENSA_21SM90_TMA_STORE_IM2COLES2A_S2C_S2C_EEEvvEEEEvNT_6ParamsE) ;  /* 0xffffff5802f87950 */ /* 0x000fea0003c3ffff */
        .weak           $__internal_2_$__cuda_sm10x_tcgen05_guardrail_trap_unallocated_columns_being_dealloced
        .type           $__internal_2_$__cuda_sm10x_tcgen05_guardrail_trap_unallocated_columns_being_dealloced,@function
        .size           $__internal_2_$__cuda_sm10x_tcgen05_guardrail_trap_unallocated_columns_being_dealloced,(.L_x_276 - $__internal_2_$__cuda_sm10x_tcgen05_guardrail_trap_unallocated_columns_being_dealloced)
$__internal_2_$__cuda_sm10x_tcgen05_guardrail_trap_unallocated_columns_being_dealloced:
[----:B------:R-:W-:Y:S05]  /*a420*/  BPT.TRAP 0x1 ;  /* 0x000000040000795c */ /* 0x000fea0000300000 */
[----:B------:R-:W-:-:S04]  /*a430*/  HFMA2 R3, -RZ, RZ, 0, 0 ;  /* 0x00000000ff037431 */ /* 0x000fc800000001ff */
[----:B------:R-:W-:Y:S05]  /*a440*/  RET.REL.NODEC R2 `(_ZN7cutlass13device_kernelINS_4conv6kernel13ConvUniversalINS1_16ConvProblemShapeILNS1_8OperatorE0ELi2EEENS1_10collective14CollectiveConvINS1_47MainloopSm100TmaUmmaWarpSpecializedImplicitGemmILS5_0ELi54ELi2ELi1ELi2EN4cute5tupleIJNSA_1CILi2EEENSC_ILi1EEESE_EEEEENSB_IJNSC_ILi64EEESH_NSB_IJNSC_ILi32EEEEEEEEENS_12float_e4m3_tESL_NSA_8TiledMMAINSA_8MMA_AtomIJNSA_10MMA_TraitsINSA_19SM100_MMA_F8F6F4_SSEJSL_SL_fSH_SH_NSA_17integral_constantINSA_4UMMA5MajorELSS_0EEEST_NSQ_INSR_7ScaleInELSU_0EEESV_EEEEEENSA_6LayoutINSB_IJSE_SE_SE_EEENSB_IJNSC_ILi0EEES10_S10_EEEEENSB_IJNSA_10UnderscoreES13_S13_EEEEENS7_6detail27Sm100ImplicitGemmTileTraitsINSA_20SM90_TMA_LOAD_IM2COLENSA_14ComposedLayoutINSA_7SwizzleILi1ELi4ELi3EEENSA_18smem_ptr_flag_bitsILi8EEENSY_INSB_IJNSC_ILi8EEESI_EEENSB_IJSI_SE_EEEEEEEvEENS17_INSA_23SM90_TMA_LOAD_MULTICASTES1I_vEEEENS_8epilogue10collective18CollectiveEpilogueINS1N_23Sm100TmaWarpSpecializedILi1ELi1ELi32ELb0ELb0EEEJSK_NSB_IJNSY_ISH_SE_EES1S_EEESL_NSB_IJNSB_IJlllEEESE_S10_EEESL_S1V_NS1N_6fusion15FusionCallbacksIS1R_NS1W_17LinearCombinationISL_fSL_fLNS_15FloatRoundStyleE2EEESK_S1T_JEEENSA_5SM1004TMEM4LOAD26SM100_TMEM_LOAD_16dp32b32xES18_NS19_INS1A_ILi2ELi4ELi3EEES1D_NSY_INSB_IJS1E_SH_EEENSB_IJSH_SE_EEEEEEENSA_39AutoVectorizingCopyWithAssumedAlignmentILi128EEENSA_21SM90_TMA_STORE_IM2COLES2A_S2C_S2C_EEEvvEEEEvNT_6ParamsE) ;  /* 0xffffff5802ec7950 */ /* 0x000fea0003c3ffff */
.L_x_275:
[----:B------:R-:W-:-:S00]  /*a450*/  BRA `(.L_x_275) ;  /* 0xfffffffc00fc7947 */ /* 0x000fc0000383ffff */
[----:B------:R-:W-:-:S00]  /*a460*/  NOP ;  /* 0x0000000000007918 */ /* 0x000fc00000000000 */
        /* <DEDUP_REMOVED lines=9> */
.L_x_276:


//--------------------- .nv.global.init           --------------------------
	.section	.nv.global.init,"aw",@progbits
.nv.global.init:
	.type		$str$29,@object
	.size		$str$29,($str$30 - $str$29)
$str$29:
        /*0000*/ 	.byte	0x28, 0x61, 0x64, 0x64, 0x72, 0x65, 0x73, 0x73, 0x20, 0x26, 0x20, 0x6d, 0x61, 0x73, 0x6b, 0x29
        /*0010*/ 	.byte	0x20, 0x3d, 0x3d, 0x20, 0x30, 0x00
	.type		$str$30,@object
	.size		$str$30,($str$28 - $str$30)
$str$30:
        /*0016*/ 	.byte	0x2f, 0x74, 0x6d, 0x70, 0x2f, 0x63, 0x75, 0x74, 0x6c, 0x61, 0x73, 0x73, 0x5f, 0x73, 0x77, 0x65
        /*0026*/ 	.byte	0x65, 0x70, 0x5f, 0x73, 0x72, 0x63, 0x2f, 0x69, 0x6e, 0x63, 0x6c, 0x75, 0x64, 0x65, 0x2f, 0x63
        /*0036*/ 	.byte	0x75, 0x74, 0x65, 0x2f, 0x70, 0x6f, 0x69, 0x6e, 0x74, 0x65, 0x72, 0x5f, 0x66, 0x6c, 0x61, 0x67
        /*0046*/ 	.byte	0x67, 0x65, 0x64, 0x2e, 0x68, 0x70, 0x70, 0x00
	.type		$str$28,@object
	.size		$str$28,($str$27 - $str$28)
$str$28:
        /*004e*/ 	.byte	0x2f, 0x74, 0x6d, 0x70, 0x2f, 0x63, 0x75, 0x74, 0x6c, 0x61, 0x73, 0x73, 0x5f, 0x73, 0x77, 0x65
        /*005e*/ 	.byte	0x65, 0x70, 0x5f, 0x73, 0x72, 0x63, 0x2f, 0x69, 0x6e, 0x63, 0x6c, 0x75, 0x64, 0x65, 0x2f, 0x63
        /*006e*/ 	.byte	0x75, 0x74, 0x65, 0x2f, 0x61, 0x74, 0x6f, 0x6d, 0x2f, 0x63, 0x6f, 0x70, 0x79, 0x5f, 0x74, 0x72
        /*007e*/ 	.byte	0x61, 0x69, 0x74, 0x73, 0x5f, 0x73, 0x6d, 0x31, 0x30, 0x30, 0x2e, 0x68, 0x70, 0x70, 0x00
	.type		$str$27,@object
	.size		$str$27,(__unnamed_1 - $str$27)
$str$27:
        /*008d*/ 	.byte	0x28, 0x28, 0x75, 0x69, 0x6e, 0x74, 0x33, 0x32, 0x5f, 0x74, 0x28, 0x74, 0x68, 0x72, 0x65, 0x61
        /*009d*/ 	.byte	0x64, 0x49, 0x64, 0x78, 0x2e, 0x78, 0x29, 0x20, 0x2f, 0x20, 0x33, 0x32, 0x29, 0x20, 0x25, 0x20
        /*00ad*/ 	.byte	0x34, 0x29, 0x20, 0x3d, 0x3d, 0x20, 0x28, 0x28, 0x28, 0x74, 0x6d, 0x65, 0x6d, 0x5f, 0x61, 0x64
        /*00bd*/ 	.byte	0x64, 0x72, 0x20, 0x3e, 0x3e, 0x20, 0x31, 0x36, 0x29, 0x20, 0x2f, 0x20, 0x33, 0x32, 0x29, 0x20
        /*00cd*/ 	.byte	0x25, 0x20, 0x34, 0x29, 0x00
	.type		__unnamed_1,@object
	.size		__unnamed_1,(__unnamed_2 - __unnamed_1)
__unnamed_1:
        /*00d2*/ 	.byte	0x61, 0x75, 0x74, 0x6f, 0x20, 0x63, 0x75, 0x74, 0x65, 0x3a, 0x3a, 0x61, 0x73, 0x5f, 0x70, 0x6f
        /* <DEDUP_REMOVED lines=24> */
        /*0262*/ 	.byte	0x3c, 0x34, 0x30, 0x39, 0x36, 0x3e, 0x3e, 0x3e, 0x3e, 0x5d, 0x00
	.type		__unnamed_2,@object
	.size		__unnamed_2,(.L_2 - __unnamed_2)
__unnamed_2:
        /* <DEDUP_REMOVED lines=40> */
        /*04ed*/ 	.byte	0x74, 0x65, 0x3a, 0x3a, 0x43, 0x3c, 0x30, 0x3e, 0x3e, 0x3e, 0x3e, 0x5d, 0x00
.L_2:


//--------------------- .nv.shared._ZN7cutlass13device_kernelINS_4conv6kernel13ConvUniversalINS1_16ConvProblemShapeILNS1_8OperatorE0ELi2EEENS1_10collective14CollectiveConvINS1_47MainloopSm100TmaUmmaWarpSpecializedImplicitGemmILS5_0ELi54ELi2ELi1ELi2EN4cute5tupleIJNSA_1CILi2EEENSC_ILi1EEESE_EEEEENSB_IJNSC_ILi64EEESH_NSB_IJNSC_ILi32EEEEEEEEENS_12float_e4m3_tESL_NSA_8TiledMMAINSA_8MMA_AtomIJNSA_10MMA_TraitsINSA_19SM100_MMA_F8F6F4_SSEJSL_SL_fSH_SH_NSA_17integral_constantINSA_4UMMA5MajorELSS_0EEEST_NSQ_INSR_7ScaleInELSU_0EEESV_EEEEEENSA_6LayoutINSB_IJSE_SE_SE_EEENSB_IJNSC_ILi0EEES10_S10_EEEEENSB_IJNSA_10UnderscoreES13_S13_EEEEENS7_6detail27Sm100ImplicitGemmTileTraitsINSA_20SM90_TMA_LOAD_IM2COLENSA_14ComposedLayoutINSA_7SwizzleILi1ELi4ELi3EEENSA_18smem_ptr_flag_bitsILi8EEENSY_INSB_IJNSC_ILi8EEESI_EEENSB_IJSI_SE_EEEEEEEvEENS17_INSA_23SM90_TMA_LOAD_MULTICASTES1I_vEEEENS_8epilogue10collective18CollectiveEpilogueINS1N_23Sm100TmaWarpSpecializedILi1ELi1ELi32ELb0ELb0EEEJSK_NSB_IJNSY_ISH_SE_EES1S_EEESL_NSB_IJNSB_IJlllEEESE_S10_EEESL_S1V_NS1N_6fusion15FusionCallbacksIS1R_NS1W_17LinearCombinationISL_fSL_fLNS_15FloatRoundStyleE2EEESK_S1T_JEEENSA_5SM1004TMEM4LOAD26SM100_TMEM_LOAD_16dp32b32xES18_NS19_INS1A_ILi2ELi4ELi3EEES1D_NSY_INSB_IJS1E_SH_EEENSB_IJSH_SE_EEEEEEENSA_39AutoVectorizingCopyWithAssumedAlignmentILi128EEENSA_21SM90_TMA_STORE_IM2COLES2A_S2C_S2C_EEEvvEEEEvNT_6ParamsE --------------------------
	.section	.nv.shared._ZN7cutlass13device_kernelINS_4conv6kernel13ConvUniversalINS1_16ConvProblemShapeILNS1_8OperatorE0ELi2EEENS1_10collective14CollectiveConvINS1_47MainloopSm100TmaUmmaWarpSpecializedImplicitGemmILS5_0ELi54ELi2ELi1ELi2EN4cute5tupleIJNSA_1CILi2EEENSC_ILi1EEESE_EEEEENSB_IJNSC_ILi64EEESH_NSB_IJNSC_ILi32EEEEEEEEENS_12float_e4m3_tESL_NSA_8TiledMMAINSA_8MMA_AtomIJNSA_10MMA_TraitsINSA_19SM100_MMA_F8F6F4_SSEJSL_SL_fSH_SH_NSA_17integral_constantINSA_4UMMA5MajorELSS_0EEEST_NSQ_INSR_7ScaleInELSU_0EEESV_EEEEEENSA_6LayoutINSB_IJSE_SE_SE_EEENSB_IJNSC_ILi0EEES10_S10_EEEEENSB_IJNSA_10UnderscoreES13_S13_EEEEENS7_6detail27Sm100ImplicitGemmTileTraitsINSA_20SM90_TMA_LOAD_IM2COLENSA_14ComposedLayoutINSA_7SwizzleILi1ELi4ELi3EEENSA_18smem_ptr_flag_bitsILi8EEENSY_INSB_IJNSC_ILi8EEESI_EEENSB_IJSI_SE_EEEEEEEvEENS17_INSA_23SM90_TMA_LOAD_MULTICASTES1I_vEEEENS_8epilogue10collective18CollectiveEpilogueINS1N_23Sm100TmaWarpSpecializedILi1ELi1ELi32ELb0ELb0EEEJSK_NSB_IJNSY_ISH_SE_EES1S_EEESL_NSB_IJNSB_IJlllEEESE_S10_EEESL_S1V_NS1N_6fusion15FusionCallbacksIS1R_NS1W_17LinearCombinationISL_fSL_fLNS_15FloatRoundStyleE2EEESK_S1T_JEEENSA_5SM1004TMEM4LOAD26SM100_TMEM_LOAD_16dp32b32xES18_NS19_INS1A_ILi2ELi4ELi3EEES1D_NSY_INSB_IJS1E_SH_EEENSB_IJSH_SE_EEEEEEENSA_39AutoVectorizingCopyWithAssumedAlignmentILi128EEENSA_21SM90_TMA_STORE_IM2COLES2A_S2C_S2C_EEEvvEEEEvNT_6ParamsE,"aw",@nobits
	.sectionflags	@""
	.align	16
	.zero		1024


//--------------------- .nv.shared.reserved.0     --------------------------
	.section	.nv.shared.reserved.0,"aw",@nobits
	.weak		__nv_reservedSMEM_offset_0_alias
	.size		__nv_reservedSMEM_offset_0_alias, 0, 64
	.other		__nv_reservedSMEM_offset_0_alias,@"STO_CUDA_RESERVED_SHARED STV_DEFAULT"
__nv_reservedSMEM_offset_0_alias:
	.zero		0
.nv.shared.reserved.0:
	.zero		64
	.weak		__nv_reservedSMEM_tcgen05_partition
	.type		__nv_reservedSMEM_tcgen05_partition,@object
	.size		__nv_reservedSMEM_tcgen05_partition,(.L_0 - __nv_reservedSMEM_tcgen05_partition)
__nv_reservedSMEM_tcgen05_partition:
	.zero		32
.L_0:


//--------------------- .nv.global                --------------------------
	.section	.nv.global,"aw",@nobits
.nv.global:
	.type		_ZN39_INTERNAL_4ae969b5_4_k_cu_b68b0e17_32604cute1_E,@object
	.size		_ZN39_INTERNAL_4ae969b5_4_k_cu_b68b0e17_32604cute1_E,(_ZN39_INTERNAL_4ae969b5_4_k_cu_b68b0e17_32604cuda3std3__45__cpo6cbeginE - _ZN39_INTERNAL_4ae969b5_4_k_cu_b68b0e17_32604cute1_E)
_ZN39_INTERNAL_4ae969b5_4_k_cu_b68b0e17_32604cute1_E:
	.zero		1
	.type		_ZN39_INTERNAL_4ae969b5_4_k_cu_b68b0e17_32604cuda3std3__45__cpo6cbeginE,@object
	.size		_ZN39_INTERNAL_4ae969b5_4_k_cu_b68b0e17_32604cuda3std3__45__cpo6cbeginE,(_ZN39_INTERNAL_4ae969b5_4_k_cu_b68b0e17_32604cuda3std3__48in_placeE - _ZN39_INTERNAL_4ae969b5_4_k_cu_b68b0e17_32604cuda3std3__45__cpo6cbeginE)
_ZN39_INTERNAL_4ae969b5_4_k_cu_b68b0e17_32604cuda3std3__45__cpo6cbeginE:
	.zero		1
	.type		_ZN39_INTERNAL_4ae969b5_4_k_cu_b68b0e17_32604cuda3std3__48in_placeE,@object
	.size		_ZN39_INTERNAL_4ae969b5_4_k_cu_b68b0e17_32604cuda3std3__48in_placeE,(_ZN39_INTERNAL_4ae969b5_4_k_cu_b68b0e17_32604cuda3std6ranges3__45__cpo9iter_moveE - _ZN39_INTERNAL_4ae969b5_4_k_cu_b68b0e17_32604cuda3std3__48in_placeE)
_ZN39_INTERNAL_4ae969b5_4_k_cu_b68b0e17_32604cuda3std3__48in_placeE:
	.zero		1
	.type		_ZN39_INTERNAL_4ae969b5_4_k_cu_b68b0e17_32604cuda3std6ranges3__45__cpo9iter_moveE,@object
	.size		_ZN39_INTERNAL_4ae969b5_4_k_cu_b68b0e17_32604cuda3std6ranges3__45__cpo9iter_moveE,(_ZN39_INTERNAL_4ae969b5_4_k_cu_b68b0e17_32604cuda3std3__45__cpo5beginE - _ZN39_INTERNAL_4ae969b5_4_k_cu_b68b0e17_32604cuda3std6ranges3__45__cpo9iter_moveE)
_ZN39_INTERNAL_4ae969b5_4_k_cu_b68b0e17_32604cuda3std6ranges3__45__cpo9iter_moveE:
	.zero		1
	.type		_ZN39_INTERNAL_4ae969b5_4_k_cu_b68b0e17_32604cuda3std3__45__cpo5beginE,@object
	.size		_ZN39_INTERNAL_4ae969b5_4_k_cu_b68b0e17_32604cuda3std3__45__cpo5beginE,(_ZN39_INTERNAL_4ae969b5_4_k_cu_b68b0e17_32604cuda3std3__441_GLOBAL__N__4ae969b5_4_k_cu_b68b0e17_32606ignoreE - _ZN39_INTERNAL_4ae969b5_4_k_cu_b68b0e17_32604cuda3std3__45__cpo5beginE)
_ZN39_INTERNAL_4ae969b5_4_k_cu_b68b0e17_32604cuda3std3__45__cpo5beginE:
	.zero		1
	.type		_ZN39_INTERNAL_4ae969b5_4_k_cu_b68b0e17_32604cuda3std3__441_GLOBAL__N__4ae969b5_4_k_cu_b68b0e17_32606ignoreE,@object
	.size		_ZN39_INTERNAL_4ae969b5_4_k_cu_b68b0e17_32604cuda3std3__441_GLOBAL__N__4ae969b5_4_k_cu_b68b0e17_32606ignoreE,(_ZN39_INTERNAL_4ae969b5_4_k_cu_b68b0e17_32604cute7productE - _ZN39_INTERNAL_4ae969b5_4_k_cu_b68b0e17_32604cuda3std3__441_GLOBAL__N__4ae969b5_4_k_cu_b68b0e17_32606ignoreE)
_ZN39_INTERNAL_4ae969b5_4_k_cu_b68b0e17_32604cuda3std3__441_GLOBAL__N__4ae969b5_4_k_cu_b68b0e17_32606ignoreE:
	.zero		1
	.type		_ZN39_INTERNAL_4ae969b5_4_k_cu_b68b0e17_32604cute7productE,@object
	.size		_ZN39_INTERNAL_4ae969b5_4_k_cu_b68b0e17_32604cute7productE,(_ZN39_INTERNAL_4ae969b5_4_k_cu_b68b0e17_32604cuda3std3__45__cpo3endE - _ZN39_INTERNAL_4ae969b5_4_k_cu_b68b0e17_32604cute7productE)
_ZN39_INTERNAL_4ae969b5_4_k_cu_b68b0e17_32604cute7productE:
	.zero		1
	.type		_ZN39_INTERNAL_4ae969b5_4_k_cu_b68b0e17_32604cuda3std3__45__cpo3endE,@object
	.size		_ZN39_INTERNAL_4ae969b5_4_k_cu_b68b0e17_32604cuda3std3__45__cpo3endE,(_ZN39_INTERNAL_4ae969b5_4_k_cu_b68b0e17_32604cuda3std3__419piecewise_constructE - _ZN39_INTERNAL_4ae969b5_4_k_cu_b68b0e17_32604cuda3std3__45__cpo3endE)
_ZN39_INTERNAL_4ae969b5_4_k_cu_b68b0e17_32604cuda3std3__45__cpo3endE:
	.zero		1
	.type		_ZN39_INTERNAL_4ae969b5_4_k_cu_b68b0e17_32604cuda3std3__419piecewise_constructE,@object
	.size		_ZN39_INTERNAL_4ae969b5_4_k_cu_b68b0e17_32604cuda3std3__419piecewise_constructE,(_ZN39_INTERNAL_4ae969b5_4_k_cu_b68b0e17_32604cuda3std3__45__cpo4cendE - _ZN39_INTERNAL_4ae969b5_4_k_cu_b68b0e17_32604cuda3std3__419piecewise_constructE)
_ZN39_INTERNAL_4ae969b5_4_k_cu_b68b0e17_32604cuda3std3__419piecewise_constructE:
	.zero		1
	.type		_ZN39_INTERNAL_4ae969b5_4_k_cu_b68b0e17_32604cuda3std3__45__cpo4cendE,@object
	.size		_ZN39_INTERNAL_4ae969b5_4_k_cu_b68b0e17_32604cuda3std3__45__cpo4cendE,(_ZN39_INTERNAL_4ae969b5_4_k_cu_b68b0e17_32604cuda3std6ranges3__45__cpo4swapE - _ZN39_INTERNAL_4ae969b5_4_k_cu_b68b0e17_32604cuda3std3__45__cpo4cendE)
_ZN39_INTERNAL_4ae969b5_4_k_cu_b68b0e17_32604cuda3std3__45__cpo4cendE:
	.zero		1
	.type		_ZN39_INTERNAL_4ae969b5_4_k_cu_b68b0e17_32604cuda3std6ranges3__45__cpo4swapE,@object
	.size		_ZN39_INTERNAL_4ae969b5_4_k_cu_b68b0e17_32604cuda3std6ranges3__45__cpo4swapE,(.L_10 - _ZN39_INTERNAL_4ae969b5_4_k_cu_b68b0e17_32604cuda3std6ranges3__45__cpo4swapE)
_ZN39_INTERNAL_4ae969b5_4_k_cu_b68b0e17_32604cuda3std6ranges3__45__cpo4swapE:
	.zero		1
.L_10:


//--------------------- .nv.constant0._ZN7cutlass13device_kernelINS_4conv6kernel13ConvUniversalINS1_16ConvProblemShapeILNS1_8OperatorE0ELi2EEENS1_10collective14CollectiveConvINS1_47MainloopSm100TmaUmmaWarpSpecializedImplicitGemmILS5_0ELi54ELi2ELi1ELi2EN4cute5tupleIJNSA_1CILi2EEENSC_ILi1EEESE_EEEEENSB_IJNSC_ILi64EEESH_NSB_IJNSC_ILi32EEEEEEEEENS_12float_e4m3_tESL_NSA_8TiledMMAINSA_8MMA_AtomIJNSA_10MMA_TraitsINSA_19SM100_MMA_F8F6F4_SSEJSL_SL_fSH_SH_NSA_17integral_constantINSA_4UMMA5MajorELSS_0EEEST_NSQ_INSR_7ScaleInELSU_0EEESV_EEEEEENSA_6LayoutINSB_IJSE_SE_SE_EEENSB_IJNSC_ILi0EEES10_S10_EEEEENSB_IJNSA_10UnderscoreES13_S13_EEEEENS7_6detail27Sm100ImplicitGemmTileTraitsINSA_20SM90_TMA_LOAD_IM2COLENSA_14ComposedLayoutINSA_7SwizzleILi1ELi4ELi3EEENSA_18smem_ptr_flag_bitsILi8EEENSY_INSB_IJNSC_ILi8EEESI_EEENSB_IJSI_SE_EEEEEEEvEENS17_INSA_23SM90_TMA_LOAD_MULTICASTES1I_vEEEENS_8epilogue10collective18CollectiveEpilogueINS1N_23Sm100TmaWarpSpecializedILi1ELi1ELi32ELb0ELb0EEEJSK_NSB_IJNSY_ISH_SE_EES1S_EEESL_NSB_IJNSB_IJlllEEESE_S10_EEESL_S1V_NS1N_6fusion15FusionCallbacksIS1R_NS1W_17LinearCombinationISL_fSL_fLNS_15FloatRoundStyleE2EEESK_S1T_JEEENSA_5SM1004TMEM4LOAD26SM100_TMEM_LOAD_16dp32b32xES18_NS19_INS1A_ILi2ELi4ELi3EEES1D_NSY_INSB_IJS1E_SH_EEENSB_IJSH_SE_EEEEEEENSA_39AutoVectorizingCopyWithAssumedAlignmentILi128EEENSA_21SM90_TMA_STORE_IM2COLES2A_S2C_S2C_EEEvvEEEEvNT_6ParamsE --------------------------
	.section	.nv.constant0._ZN7cutlass13device_kernelINS_4conv6kernel13ConvUniversalINS1_16ConvProblemShapeILNS1_8OperatorE0ELi2EEENS1_10collective14CollectiveConvINS1_47MainloopSm100TmaUmmaWarpSpecializedImplicitGemmILS5_0ELi54ELi2ELi1ELi2EN4cute5tupleIJNSA_1CILi2EEENSC_ILi1EEESE_EEEEENSB_IJNSC_ILi64EEESH_NSB_IJNSC_ILi32EEEEEEEEENS_12float_e4m3_tESL_NSA_8TiledMMAINSA_8MMA_AtomIJNSA_10MMA_TraitsINSA_19SM100_MMA_F8F6F4_SSEJSL_SL_fSH_SH_NSA_17integral_constantINSA_4UMMA5MajorELSS_0EEEST_NSQ_INSR_7ScaleInELSU_0EEESV_EEEEEENSA_6LayoutINSB_IJSE_SE_SE_EEENSB_IJNSC_ILi0EEES10_S10_EEEEENSB_IJNSA_10UnderscoreES13_S13_EEEEENS7_6detail27Sm100ImplicitGemmTileTraitsINSA_20SM90_TMA_LOAD_IM2COLENSA_14ComposedLayoutINSA_7SwizzleILi1ELi4ELi3EEENSA_18smem_ptr_flag_bitsILi8EEENSY_INSB_IJNSC_ILi8EEESI_EEENSB_IJSI_SE_EEEEEEEvEENS17_INSA_23SM90_TMA_LOAD_MULTICASTES1I_vEEEENS_8epilogue10collective18CollectiveEpilogueINS1N_23Sm100TmaWarpSpecializedILi1ELi1ELi32ELb0ELb0EEEJSK_NSB_IJNSY_ISH_SE_EES1S_EEESL_NSB_IJNSB_IJlllEEESE_S10_EEESL_S1V_NS1N_6fusion15FusionCallbacksIS1R_NS1W_17LinearCombinationISL_fSL_fLNS_15FloatRoundStyleE2EEESK_S1T_JEEENSA_5SM1004TMEM4LOAD26SM100_TMEM_LOAD_16dp32b32xES18_NS19_INS1A_ILi2ELi4ELi3EEES1D_NSY_INSB_IJS1E_SH_EEENSB_IJSH_SE_EEEEEEENSA_39AutoVectorizingCopyWithAssumedAlignmentILi128EEENSA_21SM90_TMA_STORE_IM2COLES2A_S2C_S2C_EEEvvEEEEvNT_6ParamsE,"a",@progbits
	.sectionflags	@""
	.align	4
.nv.constant0._ZN7cutlass13device_kernelINS_4conv6kernel13ConvUniversalINS1_16ConvProblemShapeILNS1_8OperatorE0ELi2EEENS1_10collective14CollectiveConvINS1_47MainloopSm100TmaUmmaWarpSpecializedImplicitGemmILS5_0ELi54ELi2ELi1ELi2EN4cute5tupleIJNSA_1CILi2EEENSC_ILi1EEESE_EEEEENSB_IJNSC_ILi64EEESH_NSB_IJNSC_ILi32EEEEEEEEENS_12float_e4m3_tESL_NSA_8TiledMMAINSA_8MMA_AtomIJNSA_10MMA_TraitsINSA_19SM100_MMA_F8F6F4_SSEJSL_SL_fSH_SH_NSA_17integral_constantINSA_4UMMA5MajorELSS_0EEEST_NSQ_INSR_7ScaleInELSU_0EEESV_EEEEEENSA_6LayoutINSB_IJSE_SE_SE_EEENSB_IJNSC_ILi0EEES10_S10_EEEEENSB_IJNSA_10UnderscoreES13_S13_EEEEENS7_6detail27Sm100ImplicitGemmTileTraitsINSA_20SM90_TMA_LOAD_IM2COLENSA_14ComposedLayoutINSA_7SwizzleILi1ELi4ELi3EEENSA_18smem_ptr_flag_bitsILi8EEENSY_INSB_IJNSC_ILi8EEESI_EEENSB_IJSI_SE_EEEEEEEvEENS17_INSA_23SM90_TMA_LOAD_MULTICASTES1I_vEEEENS_8epilogue10collective18CollectiveEpilogueINS1N_23Sm100TmaWarpSpecializedILi1ELi1ELi32ELb0ELb0EEEJSK_NSB_IJNSY_ISH_SE_EES1S_EEESL_NSB_IJNSB_IJlllEEESE_S10_EEESL_S1V_NS1N_6fusion15FusionCallbacksIS1R_NS1W_17LinearCombinationISL_fSL_fLNS_15FloatRoundStyleE2EEESK_S1T_JEEENSA_5SM1004TMEM4LOAD26SM100_TMEM_LOAD_16dp32b32xES18_NS19_INS1A_ILi2ELi4ELi3EEES1D_NSY_INSB_IJS1E_SH_EEENSB_IJSH_SE_EEEEEEENSA_39AutoVectorizingCopyWithAssumedAlignmentILi128EEENSA_21SM90_TMA_STORE_IM2COLES2A_S2C_S2C_EEEvvEEEEvNT_6ParamsE:
	.zero		2944


//--------------------- SYMBOLS --------------------------

	.type		.nv.reservedSmem.offset0,@object
	.size		.nv.reservedSmem.offset0,0x4
	.type		.nv.reservedSmem.cap,@object
	.size		.nv.reservedSmem.cap,0x4
	.type		__assertfail,@function
